	.target	sm_90a

	.elftype	@"ET_EXEC"


//--------------------- .note.nv.tkinfo           --------------------------
	.section	.note.nv.tkinfo,"",@"SHT_NOTE"
	.sectionflags	@"SHF_NOTE_NV_TKINFO"
	.tkinfo
        /*0018*/ 	.word	0x00000002
        /*0030*/ 	.string	""
        /*0030*/ 	.string	"ptxas"
        /*0030*/ 	.string	"Cuda compilation tools, release 13.0, V13.0.88"
        /*0030*/ 	.string	"Build cuda_13.0.r13.0/compiler.36424714_0"
        /*0030*/ 	.string	"-arch sm_90a -m 64 "



//--------------------- .note.nv.cuinfo           --------------------------
	.section	.note.nv.cuinfo,"",@"SHT_NOTE"
	.sectionflags	@"SHF_NOTE_NV_CUINFO"
        /*0018*/ 	.short	0x0002
        /*001a*/ 	.short	0x005a
        /*001c*/ 	.short	0x0082
	.zero		2


//--------------------- .nv.info                  --------------------------
	.section	.nv.info,"",@"SHT_CUDA_INFO"
	.align	4


	//----- nvinfo : EIATTR_REGCOUNT
	.align		4
        /*0000*/ 	.byte	0x04, 0x2f
        /*0002*/ 	.short	(.L_16 - .L_15)
	.align		4
.L_15:
        /*0004*/ 	.word	index@(_ZN7cutlass13device_kernelINS_4gemm6kernel13GemmUniversalIN4cute5tupleIJiiiiEEENS1_10collective13CollectiveMmaINS1_39MainloopSm90TmaGmmaRmemAWarpSpecializedILi7ENS5_IJNS4_1CILi1EEESB_SB_EEENS1_35KernelTmaWarpSpecializedCooperativeEEENS5_IJNSA_ILi128EEESF_SF_EEENS_12float_e4m3_tENS5_IJSB_llEEENS_12float_e5m2_tENS5_IJlSB_lEEENS4_8TiledMMAINS4_8MMA_AtomIJNS4_4SM904GMMA31MMA_64x128x32_F32E4M3E5M2_RS_TNILNSO_7ScaleInE1ELSQ_1EEEEEENS4_6LayoutINS5_IJNSA_ILi2EEESB_SB_EEENS5_IJSB_NSA_ILi0EEESW_EEEEENS5_IJNS4_10UnderscoreESZ_SZ_EEEEENS4_13SM90_TMA_LOADENS4_14ComposedLayoutINS4_7SwizzleILi3ELi4ELi3EEENS4_18smem_ptr_flag_bitsILi8EEENST_INS5_IJSF_NSA_ILi8EEEEEENS5_IJSB_SF_EEEEEEENS4_9Copy_AtomIJNS4_39AutoVectorizingCopyWithAssumedAlignmentILi128EEESH_EEENS4_8identityES12_NS13_IS15_S17_NST_INS5_IJS18_SF_EEENS5_IJSF_SB_EEEEEEEvS1H_EENS_8epilogue10collective6detail29Sm90TmaWarpSpecializedAdapterINS1O_15DefaultEpilogueISH_SK_SK_NS1N_6thread17LinearCombinationISH_Li1EffLNS1S_9ScaleType4KindE0ELNS_15FloatRoundStyleE2ESH_EENS1_15EpilogueDefaultEEEEEvvEEEEvNT_6ParamsE)
        /*0008*/ 	.word	0x000000a8


	//----- nvinfo : EIATTR_FRAME_SIZE
	.align		4
.L_16:
        /*000c*/ 	.byte	0x04, 0x11
        /*000e*/ 	.short	(.L_18 - .L_17)
	.align		4
.L_17:
        /*0010*/ 	.word	index@(_ZN7cutlass13device_kernelINS_4gemm6kernel13GemmUniversalIN4cute5tupleIJiiiiEEENS1_10collective13CollectiveMmaINS1_39MainloopSm90TmaGmmaRmemAWarpSpecializedILi7ENS5_IJNS4_1CILi1EEESB_SB_EEENS1_35KernelTmaWarpSpecializedCooperativeEEENS5_IJNSA_ILi128EEESF_SF_EEENS_12float_e4m3_tENS5_IJSB_llEEENS_12float_e5m2_tENS5_IJlSB_lEEENS4_8TiledMMAINS4_8MMA_AtomIJNS4_4SM904GMMA31MMA_64x128x32_F32E4M3E5M2_RS_TNILNSO_7ScaleInE1ELSQ_1EEEEEENS4_6LayoutINS5_IJNSA_ILi2EEESB_SB_EEENS5_IJSB_NSA_ILi0EEESW_EEEEENS5_IJNS4_10UnderscoreESZ_SZ_EEEEENS4_13SM90_TMA_LOADENS4_14ComposedLayoutINS4_7SwizzleILi3ELi4ELi3EEENS4_18smem_ptr_flag_bitsILi8EEENST_INS5_IJSF_NSA_ILi8EEEEEENS5_IJSB_SF_EEEEEEENS4_9Copy_AtomIJNS4_39AutoVectorizingCopyWithAssumedAlignmentILi128EEESH_EEENS4_8identityES12_NS13_IS15_S17_NST_INS5_IJS18_SF_EEENS5_IJSF_SB_EEEEEEEvS1H_EENS_8epilogue10collective6detail29Sm90TmaWarpSpecializedAdapterINS1O_15DefaultEpilogueISH_SK_SK_NS1N_6thread17LinearCombinationISH_Li1EffLNS1S_9ScaleType4KindE0ELNS_15FloatRoundStyleE2ESH_EENS1_15EpilogueDefaultEEEEEvvEEEEvNT_6ParamsE)
        /*0014*/ 	.word	0x00000000


	//----- nvinfo : EIATTR_MIN_STACK_SIZE
	.align		4
.L_18:
        /*0018*/ 	.byte	0x04, 0x12
        /*001a*/ 	.short	(.L_20 - .L_19)
	.align		4
.L_19:
        /*001c*/ 	.word	index@(_ZN7cutlass13device_kernelINS_4gemm6kernel13GemmUniversalIN4cute5tupleIJiiiiEEENS1_10collective13CollectiveMmaINS1_39MainloopSm90TmaGmmaRmemAWarpSpecializedILi7ENS5_IJNS4_1CILi1EEESB_SB_EEENS1_35KernelTmaWarpSpecializedCooperativeEEENS5_IJNSA_ILi128EEESF_SF_EEENS_12float_e4m3_tENS5_IJSB_llEEENS_12float_e5m2_tENS5_IJlSB_lEEENS4_8TiledMMAINS4_8MMA_AtomIJNS4_4SM904GMMA31MMA_64x128x32_F32E4M3E5M2_RS_TNILNSO_7ScaleInE1ELSQ_1EEEEEENS4_6LayoutINS5_IJNSA_ILi2EEESB_SB_EEENS5_IJSB_NSA_ILi0EEESW_EEEEENS5_IJNS4_10UnderscoreESZ_SZ_EEEEENS4_13SM90_TMA_LOADENS4_14ComposedLayoutINS4_7SwizzleILi3ELi4ELi3EEENS4_18smem_ptr_flag_bitsILi8EEENST_INS5_IJSF_NSA_ILi8EEEEEENS5_IJSB_SF_EEEEEEENS4_9Copy_AtomIJNS4_39AutoVectorizingCopyWithAssumedAlignmentILi128EEESH_EEENS4_8identityES12_NS13_IS15_S17_NST_INS5_IJS18_SF_EEENS5_IJSF_SB_EEEEEEEvS1H_EENS_8epilogue10collective6detail29Sm90TmaWarpSpecializedAdapterINS1O_15DefaultEpilogueISH_SK_SK_NS1N_6thread17LinearCombinationISH_Li1EffLNS1S_9ScaleType4KindE0ELNS_15FloatRoundStyleE2ESH_EENS1_15EpilogueDefaultEEEEEvvEEEEvNT_6ParamsE)
        /*0020*/ 	.word	0x00000000
.L_20:


//--------------------- .nv.compat                --------------------------
	.section	.nv.compat,"",@"SHT_CUDA_COMPAT_INFO"
	.align	4
        /*0000*/ 	.byte	0x02, 0x09, 0x01, 0x00, 0x02, 0x02, 0x04, 0x00, 0x02, 0x05, 0x05, 0x00, 0x03, 0x07, 0x01, 0x01
        /*0010*/ 	.byte	0x02, 0x03, 0x01, 0x00, 0x02, 0x06, 0x01, 0x00, 0x04, 0x0b, 0x08, 0x00, 0x00, 0x00, 0x00, 0x00
        /*0020*/ 	.byte	0x00, 0x00, 0x00, 0x00


//--------------------- .nv.info._ZN7cutlass13device_kernelINS_4gemm6kernel13GemmUniversalIN4cute5tupleIJiiiiEEENS1_10collective13CollectiveMmaINS1_39MainloopSm90TmaGmmaRmemAWarpSpecializedILi7ENS5_IJNS4_1CILi1EEESB_SB_EEENS1_35KernelTmaWarpSpecializedCooperativeEEENS5_IJNSA_ILi128EEESF_SF_EEENS_12float_e4m3_tENS5_IJSB_llEEENS_12float_e5m2_tENS5_IJlSB_lEEENS4_8TiledMMAINS4_8MMA_AtomIJNS4_4SM904GMMA31MMA_64x128x32_F32E4M3E5M2_RS_TNILNSO_7ScaleInE1ELSQ_1EEEEEENS4_6LayoutINS5_IJNSA_ILi2EEESB_SB_EEENS5_IJSB_NSA_ILi0EEESW_EEEEENS5_IJNS4_10UnderscoreESZ_SZ_EEEEENS4_13SM90_TMA_LOADENS4_14ComposedLayoutINS4_7SwizzleILi3ELi4ELi3EEENS4_18smem_ptr_flag_bitsILi8EEENST_INS5_IJSF_NSA_ILi8EEEEEENS5_IJSB_SF_EEEEEEENS4_9Copy_AtomIJNS4_39AutoVectorizingCopyWithAssumedAlignmentILi128EEESH_EEENS4_8identityES12_NS13_IS15_S17_NST_INS5_IJS18_SF_EEENS5_IJSF_SB_EEEEEEEvS1H_EENS_8epilogue10collective6detail29Sm90TmaWarpSpecializedAdapterINS1O_15DefaultEpilogueISH_SK_SK_NS1N_6thread17LinearCombinationISH_Li1EffLNS1S_9ScaleType4KindE0ELNS_15FloatRoundStyleE2ESH_EENS1_15EpilogueDefaultEEEEEvvEEEEvNT_6ParamsE --------------------------
	.section	.nv.info._ZN7cutlass13device_kernelINS_4gemm6kernel13GemmUniversalIN4cute5tupleIJiiiiEEENS1_10collective13CollectiveMmaINS1_39MainloopSm90TmaGmmaRmemAWarpSpecializedILi7ENS5_IJNS4_1CILi1EEESB_SB_EEENS1_35KernelTmaWarpSpecializedCooperativeEEENS5_IJNSA_ILi128EEESF_SF_EEENS_12float_e4m3_tENS5_IJSB_llEEENS_12float_e5m2_tENS5_IJlSB_lEEENS4_8TiledMMAINS4_8MMA_AtomIJNS4_4SM904GMMA31MMA_64x128x32_F32E4M3E5M2_RS_TNILNSO_7ScaleInE1ELSQ_1EEEEEENS4_6LayoutINS5_IJNSA_ILi2EEESB_SB_EEENS5_IJSB_NSA_ILi0EEESW_EEEEENS5_IJNS4_10UnderscoreESZ_SZ_EEEEENS4_13SM90_TMA_LOADENS4_14ComposedLayoutINS4_7SwizzleILi3ELi4ELi3EEENS4_18smem_ptr_flag_bitsILi8EEENST_INS5_IJSF_NSA_ILi8EEEEEENS5_IJSB_SF_EEEEEEENS4_9Copy_AtomIJNS4_39AutoVectorizingCopyWithAssumedAlignmentILi128EEESH_EEENS4_8identityES12_NS13_IS15_S17_NST_INS5_IJS18_SF_EEENS5_IJSF_SB_EEEEEEEvS1H_EENS_8epilogue10collective6detail29Sm90TmaWarpSpecializedAdapterINS1O_15DefaultEpilogueISH_SK_SK_NS1N_6thread17LinearCombinationISH_Li1EffLNS1S_9ScaleType4KindE0ELNS_15FloatRoundStyleE2ESH_EENS1_15EpilogueDefaultEEEEEvvEEEEvNT_6ParamsE,"",@"SHT_CUDA_INFO"
	.sectionflags	@""
	.align	4


	//----- nvinfo : EIATTR_CUDA_API_VERSION
	.align		4
        /*0000*/ 	.byte	0x04, 0x37
        /*0002*/ 	.short	(.L_22 - .L_21)
.L_21:
        /*0004*/ 	.word	0x00000082


	//----- nvinfo : EIATTR_KPARAM_INFO
	.align		4
.L_22:
        /*0008*/ 	.byte	0x04, 0x17
        /*000a*/ 	.short	(.L_24 - .L_23)
.L_23:
        /*000c*/ 	.word	0x00000000
        /*0010*/ 	.short	0x0000
        /*0012*/ 	.short	0x0070
        /*0014*/ 	.byte	0x00, 0xf0, 0x01, 0x10


	//----- nvinfo : EIATTR_SPARSE_MMA_MASK
	.align		4
.L_24:
        /*0018*/ 	.byte	0x03, 0x50
        /*001a*/ 	.short	0x0000


	//----- nvinfo : EIATTR_MAXREG_COUNT
	.align		4
        /*001c*/ 	.byte	0x03, 0x1b
        /*001e*/ 	.short	0x00a8


	//----- nvinfo : EIATTR_NUM_BARRIERS
	.align		4
        /*0020*/ 	.byte	0x02, 0x4c
        /*0022*/ 	.byte	0x01
	.zero		1


	//----- nvinfo : EIATTR_EXTERNS
	.align		4
        /*0024*/ 	.byte	0x04, 0x0f
        /*0026*/ 	.short	(.L_26 - .L_25)


	//   ....[0]....
	.align		4
.L_25:
        /*0028*/ 	.word	index@(__assertfail)


	//----- nvinfo : EIATTR_MERCURY_ISA_VERSION
	.align		4
.L_26:
        /*002c*/ 	.byte	0x03, 0x5f
        /*002e*/ 	.short	0x0101


	//----- nvinfo : EIATTR_INT_WARP_WIDE_INSTR_OFFSETS
	.align		4
        /*0030*/ 	.byte	0x04, 0x31
        /*0032*/ 	.short	(.L_28 - .L_27)


	//   ....[0]....
.L_27:
        /*0034*/ 	.word	0x00000420


	//   ....[1]....
        /*0038*/ 	.word	0x00000430


	//   ....[2]....
        /*003c*/ 	.word	0x00000520


	//----- nvinfo : EIATTR_COOP_GROUP_MASK_REGIDS
	.align		4
.L_28:
        /*0040*/ 	.byte	0x04, 0x29
        /*0042*/ 	.short	(.L_30 - .L_29)


	//   ....[0]....
.L_29:
        /*0044*/ 	.word	0xffffffff


	//   ....[1]....
        /*0048*/ 	.word	0xffffffff


	//   ....[2]....
        /*004c*/ 	.word	0xffffffff


	//   ....[3]....
        /*0050*/ 	.word	0xffffffff


	//   ....[4]....
        /*0054*/ 	.word	0x0500000f


	//----- nvinfo : EIATTR_COOP_GROUP_INSTR_OFFSETS
	.align		4
.L_30:
        /*0058*/ 	.byte	0x04, 0x28
        /*005a*/ 	.short	(.L_32 - .L_31)


	//   ....[0]....
.L_31:
        /*005c*/ 	.word	0x00000060


	//   ....[1]....
        /*0060*/ 	.word	0x00000070


	//   ....[2]....
        /*0064*/ 	.word	0x00000130


	//   ....[3]....
        /*0068*/ 	.word	0x00000320


	//   ....[4]....
        /*006c*/ 	.word	0x0000a1c0


	//----- nvinfo : EIATTR_REG_RECONFIG
	.align		4
.L_32:
        /*0070*/ 	.byte	0x01, 0x54
	.zero		2


	//----- nvinfo : EIATTR_SYSCALL_OFFSETS
	.align		4
        /*0074*/ 	.byte	0x04, 0x46
        /*0076*/ 	.short	(.L_34 - .L_33)


	//   ....[0]....
.L_33:
        /*0078*/ 	.word	0x000013f0


	//   ....[1]....
        /*007c*/ 	.word	0x00001550


	//   ....[2]....
        /*0080*/ 	.word	0x00001640


	//   ....[3]....
        /*0084*/ 	.word	0x000090e0


	//   ....[4]....
        /*0088*/ 	.word	0x00009210


	//----- nvinfo : EIATTR_MBARRIER_INSTR_OFFSETS
	.align		4
.L_34:
        /*008c*/ 	.byte	0x04, 0x39
        /*008e*/ 	.short	(.L_36 - .L_35)


	//   ....[0]....
.L_35:
        /*0090*/ 	.word	0x00000230
        /*0094*/ 	.word	0x000000ff
        /*0098*/ 	.word	0x00000000
        /*009c*/ 	.short	0x0100
        /*009e*/ 	.byte	0x08
	.zero		1


	//   ....[1]....
        /*00a0*/ 	.word	0x00000240
        /*00a4*/ 	.word	0x000000ff
        /*00a8*/ 	.word	0x00000038
        /*00ac*/ 	.short	0x0100
        /*00ae*/ 	.byte	0x08
	.zero		1


	//   ....[2]....
        /*00b0*/ 	.word	0x00000250
        /*00b4*/ 	.word	0x000000ff
        /*00b8*/ 	.word	0x00000008
        /*00bc*/ 	.short	0x0100
        /*00be*/ 	.byte	0x08
	.zero		1


	//   ....[3]....
        /*00c0*/ 	.word	0x00000260
        /*00c4*/ 	.word	0x000000ff
        /*00c8*/ 	.word	0x00000040
        /*00cc*/ 	.short	0x0100
        /*00ce*/ 	.byte	0x08
	.zero		1


	//   ....[4]....
        /*00d0*/ 	.word	0x00000270
        /*00d4*/ 	.word	0x000000ff
        /*00d8*/ 	.word	0x00000010
        /*00dc*/ 	.short	0x0100
        /*00de*/ 	.byte	0x08
	.zero		1


	//   ....[5]....
        /*00e0*/ 	.word	0x00000280
        /*00e4*/ 	.word	0x000000ff
        /*00e8*/ 	.word	0x00000048
        /*00ec*/ 	.short	0x0100
        /*00ee*/ 	.byte	0x08
	.zero		1


	//   ....[6]....
        /*00f0*/ 	.word	0x00000290
        /*00f4*/ 	.word	0x000000ff
        /*00f8*/ 	.word	0x00000018
        /*00fc*/ 	.short	0x0100
        /*00fe*/ 	.byte	0x08
	.zero		1


	//   ....[7]....
        /*0100*/ 	.word	0x000002a0
        /*0104*/ 	.word	0x000000ff
        /*0108*/ 	.word	0x00000050
        /*010c*/ 	.short	0x0100
        /*010e*/ 	.byte	0x08
	.zero		1


	//   ....[8]....
        /*0110*/ 	.word	0x000002b0
        /*0114*/ 	.word	0x000000ff
        /*0118*/ 	.word	0x00000020
        /*011c*/ 	.short	0x0100
        /*011e*/ 	.byte	0x08
	.zero		1


	//   ....[9]....
        /*0120*/ 	.word	0x000002c0
        /*0124*/ 	.word	0x000000ff
        /*0128*/ 	.word	0x00000058
        /*012c*/ 	.short	0x0100
        /*012e*/ 	.byte	0x08
	.zero		1


	//   ....[10]....
        /*0130*/ 	.word	0x000002d0
        /*0134*/ 	.word	0x000000ff
        /*0138*/ 	.word	0x00000028
        /*013c*/ 	.short	0x0100
        /*013e*/ 	.byte	0x08
	.zero		1


	//   ....[11]....
        /*0140*/ 	.word	0x000002e0
        /*0144*/ 	.word	0x000000ff
        /*0148*/ 	.word	0x00000060
        /*014c*/ 	.short	0x0100
        /*014e*/ 	.byte	0x08
	.zero		1


	//   ....[12]....
        /*0150*/ 	.word	0x000002f0
        /*0154*/ 	.word	0x000000ff
        /*0158*/ 	.word	0x00000030
        /*015c*/ 	.short	0x0100
        /*015e*/ 	.byte	0x08
	.zero		1


	//   ....[13]....
        /*0160*/ 	.word	0x00000300
        /*0164*/ 	.word	0x000000ff
        /*0168*/ 	.word	0x00000068
        /*016c*/ 	.short	0x0100
        /*016e*/ 	.byte	0x08
	.zero		1


	//   ....[14]....
        /*0170*/ 	.word	0x000005a0
        /*0174*/ 	.word	0x000000ff
        /*0178*/ 	.word	0x00000080
        /*017c*/ 	.short	0x0100
        /*017e*/ 	.byte	0x08
	.zero		1


	//   ....[15]....
        /*0180*/ 	.word	0x00000620
        /*0184*/ 	.word	0x000000ff
        /*0188*/ 	.word	0x00000088
        /*018c*/ 	.short	0x0100
        /*018e*/ 	.byte	0x08
	.zero		1


	//   ....[16]....
        /*0190*/ 	.word	0x00001730
        /*0194*/ 	.word	0x00000005
        /*0198*/ 	.word	0x00000000
        /*019c*/ 	.short	0x010a
        /*019e*/ 	.byte	0x3f
	.zero		1


	//   ....[17]....
        /*01a0*/ 	.word	0x00001770
        /*01a4*/ 	.word	0x00000005
        /*01a8*/ 	.word	0x00000000
        /*01ac*/ 	.short	0x010a
        /*01ae*/ 	.byte	0x3f
	.zero		1


	//   ....[18]....
        /*01b0*/ 	.word	0x00001880
        /*01b4*/ 	.word	0x00000004
        /*01b8*/ 	.word	0x00000000
        /*01bc*/ 	.short	0x010a
        /*01be*/ 	.byte	0x3f
	.zero		1


	//   ....[19]....
        /*01c0*/ 	.word	0x000021e0
        /*01c4*/ 	.word	0x00000004
        /*01c8*/ 	.word	0x00000000
        /*01cc*/ 	.short	0x010a
        /*01ce*/ 	.byte	0x3f
	.zero		1


	//   ....[20]....
        /*01d0*/ 	.word	0x000025b0
        /*01d4*/ 	.word	0x00000014
        /*01d8*/ 	.word	0x00000000
        /*01dc*/ 	.short	0x010a
        /*01de*/ 	.byte	0x3f
	.zero		1


	//   ....[21]....
        /*01e0*/ 	.word	0x00002a50
        /*01e4*/ 	.word	0x00000006
        /*01e8*/ 	.word	0x00000000
        /*01ec*/ 	.short	0x0101
        /*01ee*/ 	.byte	0x3f
	.zero		1


	//   ....[22]....
        /*01f0*/ 	.word	0x00002d30
        /*01f4*/ 	.word	0x00000014
        /*01f8*/ 	.word	0x00000000
        /*01fc*/ 	.short	0x010a
        /*01fe*/ 	.byte	0x3f
	.zero		1


	//   ....[23]....
        /*0200*/ 	.word	0x00003500
        /*0204*/ 	.word	0x00000004
        /*0208*/ 	.word	0x00000000
        /*020c*/ 	.short	0x0101
        /*020e*/ 	.byte	0x3f
	.zero		1


	//   ....[24]....
        /*0210*/ 	.word	0x000038a0
        /*0214*/ 	.word	0x00000003
        /*0218*/ 	.word	0x00000000
        /*021c*/ 	.short	0x0101
        /*021e*/ 	.byte	0x3f
	.zero		1


	//   ....[25]....
        /*0220*/ 	.word	0x000092e0
        /*0224*/ 	.word	0x00000008
        /*0228*/ 	.word	0x00000038
        /*022c*/ 	.short	0x010a
        /*022e*/ 	.byte	0x3f
	.zero		1


	//   ....[26]....
        /*0230*/ 	.word	0x000096c0
        /*0234*/ 	.word	0x00000006
        /*0238*/ 	.word	0x00000088
        /*023c*/ 	.short	0x0101
        /*023e*/ 	.byte	0x3f
	.zero		1


	//   ....[27]....
        /*0240*/ 	.word	0x00009dc0
        /*0244*/ 	.word	0x00000005
        /*0248*/ 	.word	0x00000000
        /*024c*/ 	.short	0x010a
        /*024e*/ 	.byte	0x3f
	.zero		1


	//   ....[28]....
        /*0250*/ 	.word	0x00009e40
        /*0254*/ 	.word	0x00000007
        /*0258*/ 	.word	0x00000000
        /*025c*/ 	.short	0x010a
        /*025e*/ 	.byte	0x3f
	.zero		1


	//   ....[29]....
        /*0260*/ 	.word	0x00009ed0
        /*0264*/ 	.word	0x00000006
        /*0268*/ 	.word	0x00000000
        /*026c*/ 	.short	0x010a
        /*026e*/ 	.byte	0x3f
	.zero		1


	//   ....[30]....
        /*0270*/ 	.word	0x00009f60
        /*0274*/ 	.word	0x00000009
        /*0278*/ 	.word	0x00000000
        /*027c*/ 	.short	0x010a
        /*027e*/ 	.byte	0x3f
	.zero		1


	//   ....[31]....
        /*0280*/ 	.word	0x00009ff0
        /*0284*/ 	.word	0x00000008
        /*0288*/ 	.word	0x00000000
        /*028c*/ 	.short	0x010a
        /*028e*/ 	.byte	0x3f
	.zero		1


	//   ....[32]....
        /*0290*/ 	.word	0x0000a080
        /*0294*/ 	.word	0x0000000b
        /*0298*/ 	.word	0x00000000
        /*029c*/ 	.short	0x010a
        /*029e*/ 	.byte	0x3f
	.zero		1


	//   ....[33]....
        /*02a0*/ 	.word	0x0000a110
        /*02a4*/ 	.word	0x00000003
        /*02a8*/ 	.word	0x00000000
        /*02ac*/ 	.short	0x010a
        /*02ae*/ 	.byte	0x3f
	.zero		1


	//   ....[34]....
        /*02b0*/ 	.word	0x0000a1f0
        /*02b4*/ 	.word	0x00000005
        /*02b8*/ 	.word	0x00000000
        /*02bc*/ 	.short	0x010a
        /*02be*/ 	.byte	0x3f
	.zero		1


	//   ....[35]....
        /*02c0*/ 	.word	0x0000a240
        /*02c4*/ 	.word	0x00000004
        /*02c8*/ 	.word	0x00000000
        /*02cc*/ 	.short	0x010a
        /*02ce*/ 	.byte	0x3f
	.zero		1


	//   ....[36]....
        /*02d0*/ 	.word	0x0000a290
        /*02d4*/ 	.word	0x00000014
        /*02d8*/ 	.word	0x00000000
        /*02dc*/ 	.short	0x010a
        /*02de*/ 	.byte	0x3f
	.zero		1


	//   ....[37]....
        /*02e0*/ 	.word	0x0000a360
        /*02e4*/ 	.word	0x00000008
        /*02e8*/ 	.word	0x00000038
        /*02ec*/ 	.short	0x010a
        /*02ee*/ 	.byte	0x3f
	.zero		1


	//   ....[38]....
        /*02f0*/ 	.word	0x0000a430
        /*02f4*/ 	.word	0x00000005
        /*02f8*/ 	.word	0x00000000
        /*02fc*/ 	.short	0x010a
        /*02fe*/ 	.byte	0x3f
	.zero		1


	//   ....[39]....
        /*0300*/ 	.word	0x0000a480
        /*0304*/ 	.word	0x00000007
        /*0308*/ 	.word	0x00000000
        /*030c*/ 	.short	0x010a
        /*030e*/ 	.byte	0x3f
	.zero		1


	//   ....[40]....
        /*0310*/ 	.word	0x0000a4d0
        /*0314*/ 	.word	0x00000006
        /*0318*/ 	.word	0x00000000
        /*031c*/ 	.short	0x010a
        /*031e*/ 	.byte	0x3f
	.zero		1


	//   ....[41]....
        /*0320*/ 	.word	0x0000a520
        /*0324*/ 	.word	0x00000009
        /*0328*/ 	.word	0x00000000
        /*032c*/ 	.short	0x010a
        /*032e*/ 	.byte	0x3f
	.zero		1


	//   ....[42]....
        /*0330*/ 	.word	0x0000a570
        /*0334*/ 	.word	0x00000008
        /*0338*/ 	.word	0x00000000
        /*033c*/ 	.short	0x010a
        /*033e*/ 	.byte	0x3f
	.zero		1


	//   ....[43]....
        /*0340*/ 	.word	0x0000a5c0
        /*0344*/ 	.word	0x0000000b
        /*0348*/ 	.word	0x00000000
        /*034c*/ 	.short	0x010a
        /*034e*/ 	.byte	0x3f
	.zero		1


	//----- nvinfo : EIATTR_NUM_MBARRIERS
	.align		4
.L_36:
        /*0350*/ 	.byte	0x03, 0x38
        /*0352*/ 	.short	0x0010


	//----- nvinfo : EIATTR_EXIT_INSTR_OFFSETS
	.align		4
        /*0354*/ 	.byte	0x04, 0x1c
        /*0356*/ 	.short	(.L_38 - .L_37)


	//   ....[0]....
.L_37:
        /*0358*/ 	.word	0x000006c0


	//   ....[1]....
        /*035c*/ 	.word	0x00000f80


	//   ....[2]....
        /*0360*/ 	.word	0x00008740


	//   ....[3]....
        /*0364*/ 	.word	0x00008d60


	//   ....[4]....
        /*0368*/ 	.word	0x0000a160


	//----- nvinfo : EIATTR_MAX_THREADS
	.align		4
.L_38:
        /*036c*/ 	.byte	0x04, 0x05
        /*036e*/ 	.short	(.L_40 - .L_39)
.L_39:
        /*0370*/ 	.word	0x00000180
        /*0374*/ 	.word	0x00000001
        /*0378*/ 	.word	0x00000001


	//----- nvinfo : EIATTR_CRS_STACK_SIZE
	.align		4
.L_40:
        /*037c*/ 	.byte	0x04, 0x1e
        /*037e*/ 	.short	(.L_42 - .L_41)
.L_41:
        /*0380*/ 	.word	0x00000000


	//----- nvinfo : EIATTR_CBANK_PARAM_SIZE
	.align		4
.L_42:
        /*0384*/ 	.byte	0x03, 0x19
        /*0386*/ 	.short	0x0470


	//----- nvinfo : EIATTR_PARAM_CBANK
	.align		4
        /*0388*/ 	.byte	0x04, 0x0a
        /*038a*/ 	.short	(.L_44 - .L_43)
	.align		4
.L_43:
        /*038c*/ 	.word	index@(.nv.constant0._ZN7cutlass13device_kernelINS_4gemm6kernel13GemmUniversalIN4cute5tupleIJiiiiEEENS1_10collective13CollectiveMmaINS1_39MainloopSm90TmaGmmaRmemAWarpSpecializedILi7ENS5_IJNS4_1CILi1EEESB_SB_EEENS1_35KernelTmaWarpSpecializedCooperativeEEENS5_IJNSA_ILi128EEESF_SF_EEENS_12float_e4m3_tENS5_IJSB_llEEENS_12float_e5m2_tENS5_IJlSB_lEEENS4_8TiledMMAINS4_8MMA_AtomIJNS4_4SM904GMMA31MMA_64x128x32_F32E4M3E5M2_RS_TNILNSO_7ScaleInE1ELSQ_1EEEEEENS4_6LayoutINS5_IJNSA_ILi2EEESB_SB_EEENS5_IJSB_NSA_ILi0EEESW_EEEEENS5_IJNS4_10UnderscoreESZ_SZ_EEEEENS4_13SM90_TMA_LOADENS4_14ComposedLayoutINS4_7SwizzleILi3ELi4ELi3EEENS4_18smem_ptr_flag_bitsILi8EEENST_INS5_IJSF_NSA_ILi8EEEEEENS5_IJSB_SF_EEEEEEENS4_9Copy_AtomIJNS4_39AutoVectorizingCopyWithAssumedAlignmentILi128EEESH_EEENS4_8identityES12_NS13_IS15_S17_NST_INS5_IJS18_SF_EEENS5_IJSF_SB_EEEEEEEvS1H_EENS_8epilogue10collective6detail29Sm90TmaWarpSpecializedAdapterINS1O_15DefaultEpilogueISH_SK_SK_NS1N_6thread17LinearCombinationISH_Li1EffLNS1S_9ScaleType4KindE0ELNS_15FloatRoundStyleE2ESH_EENS1_15EpilogueDefaultEEEEEvvEEEEvNT_6ParamsE)
        /*0390*/ 	.short	0x0210
        /*0392*/ 	.short	0x0470


	//----- nvinfo : EIATTR_SW_WAR
	.align		4
.L_44:
        /*0394*/ 	.byte	0x04, 0x36
        /*0396*/ 	.short	(.L_46 - .L_45)
.L_45:
        /*0398*/ 	.word	0x00000008
.L_46:


//--------------------- .nv.callgraph             --------------------------
	.section	.nv.callgraph,"",@"SHT_CUDA_CALLGRAPH"
	.align	4
	.sectionentsize	8
	.align		4
        /*0000*/ 	.word	0x00000000
	.align		4
        /*0004*/ 	.word	0xffffffff
	.align		4
        /*0008*/ 	.word	index@(_ZN7cutlass13device_kernelINS_4gemm6kernel13GemmUniversalIN4cute5tupleIJiiiiEEENS1_10collective13CollectiveMmaINS1_39MainloopSm90TmaGmmaRmemAWarpSpecializedILi7ENS5_IJNS4_1CILi1EEESB_SB_EEENS1_35KernelTmaWarpSpecializedCooperativeEEENS5_IJNSA_ILi128EEESF_SF_EEENS_12float_e4m3_tENS5_IJSB_llEEENS_12float_e5m2_tENS5_IJlSB_lEEENS4_8TiledMMAINS4_8MMA_AtomIJNS4_4SM904GMMA31MMA_64x128x32_F32E4M3E5M2_RS_TNILNSO_7ScaleInE1ELSQ_1EEEEEENS4_6LayoutINS5_IJNSA_ILi2EEESB_SB_EEENS5_IJSB_NSA_ILi0EEESW_EEEEENS5_IJNS4_10UnderscoreESZ_SZ_EEEEENS4_13SM90_TMA_LOADENS4_14ComposedLayoutINS4_7SwizzleILi3ELi4ELi3EEENS4_18smem_ptr_flag_bitsILi8EEENST_INS5_IJSF_NSA_ILi8EEEEEENS5_IJSB_SF_EEEEEEENS4_9Copy_AtomIJNS4_39AutoVectorizingCopyWithAssumedAlignmentILi128EEESH_EEENS4_8identityES12_NS13_IS15_S17_NST_INS5_IJS18_SF_EEENS5_IJSF_SB_EEEEEEEvS1H_EENS_8epilogue10collective6detail29Sm90TmaWarpSpecializedAdapterINS1O_15DefaultEpilogueISH_SK_SK_NS1N_6thread17LinearCombinationISH_Li1EffLNS1S_9ScaleType4KindE0ELNS_15FloatRoundStyleE2ESH_EENS1_15EpilogueDefaultEEEEEvvEEEEvNT_6ParamsE)
	.align		4
        /*000c*/ 	.word	index@(__assertfail)
	.align		4
        /*0010*/ 	.word	0x00000000
	.align		4
        /*0014*/ 	.word	0xfffffffe
	.align		4
        /*0018*/ 	.word	0x00000000
	.align		4
        /*001c*/ 	.word	0xfffffffd
	.align		4
        /*0020*/ 	.word	0x00000000
	.align		4
        /*0024*/ 	.word	0xfffffffc


//--------------------- .nv.constant4             --------------------------
	.section	.nv.constant4,"a",@progbits
	.align	8
	.align		8
.nv.constant4:
        /*0000*/ 	.dword	__assertfail
	.align		8
        /*0008*/ 	.dword	__unnamed_1
	.align		8
        /*0010*/ 	.dword	__unnamed_2
	.align		8
        /*0018*/ 	.dword	_ZN40_INTERNAL_de572979_4_k_cu_eec32b4c_293224cuda3std3__45__cpo5beginE
	.align		8
        /*0020*/ 	.dword	_ZN40_INTERNAL_de572979_4_k_cu_eec32b4c_293224cuda3std3__45__cpo3endE
	.align		8
        /*0028*/ 	.dword	_ZN40_INTERNAL_de572979_4_k_cu_eec32b4c_293224cuda3std3__45__cpo6cbeginE
	.align		8
        /*0030*/ 	.dword	_ZN40_INTERNAL_de572979_4_k_cu_eec32b4c_293224cuda3std3__45__cpo4cendE
	.align		8
        /*0038*/ 	.dword	_ZN40_INTERNAL_de572979_4_k_cu_eec32b4c_293224cuda3std3__442_GLOBAL__N__de572979_4_k_cu_eec32b4c_293226ignoreE
	.align		8
        /*0040*/ 	.dword	_ZN40_INTERNAL_de572979_4_k_cu_eec32b4c_293224cuda3std3__419piecewise_constructE
	.align		8
        /*0048*/ 	.dword	_ZN40_INTERNAL_de572979_4_k_cu_eec32b4c_293224cuda3std3__48in_placeE
	.align		8
        /*0050*/ 	.dword	_ZN40_INTERNAL_de572979_4_k_cu_eec32b4c_293224cuda3std6ranges3__45__cpo4swapE
	.align		8
        /*0058*/ 	.dword	_ZN40_INTERNAL_de572979_4_k_cu_eec32b4c_293224cuda3std6ranges3__45__cpo9iter_moveE
	.align		8
        /*0060*/ 	.dword	_ZN40_INTERNAL_de572979_4_k_cu_eec32b4c_293224cute7productE
	.align		8
        /*0068*/ 	.dword	_ZN40_INTERNAL_de572979_4_k_cu_eec32b4c_293224cute1_E
	.align		8
        /*0070*/ 	.dword	$str$24
	.align		8
        /*0078*/ 	.dword	$str$25


//--------------------- .text._ZN7cutlass13device_kernelINS_4gemm6kernel13GemmUniversalIN4cute5tupleIJiiiiEEENS1_10collective13CollectiveMmaINS1_39MainloopSm90TmaGmmaRmemAWarpSpecializedILi7ENS5_IJNS4_1CILi1EEESB_SB_EEENS1_35KernelTmaWarpSpecializedCooperativeEEENS5_IJNSA_ILi128EEESF_SF_EEENS_12float_e4m3_tENS5_IJSB_llEEENS_12float_e5m2_tENS5_IJlSB_lEEENS4_8TiledMMAINS4_8MMA_AtomIJNS4_4SM904GMMA31MMA_64x128x32_F32E4M3E5M2_RS_TNILNSO_7ScaleInE1ELSQ_1EEEEEENS4_6LayoutINS5_IJNSA_ILi2EEESB_SB_EEENS5_IJSB_NSA_ILi0EEESW_EEEEENS5_IJNS4_10UnderscoreESZ_SZ_EEEEENS4_13SM90_TMA_LOADENS4_14ComposedLayoutINS4_7SwizzleILi3ELi4ELi3EEENS4_18smem_ptr_flag_bitsILi8EEENST_INS5_IJSF_NSA_ILi8EEEEEENS5_IJSB_SF_EEEEEEENS4_9Copy_AtomIJNS4_39AutoVectorizingCopyWithAssumedAlignmentILi128EEESH_EEENS4_8identityES12_NS13_IS15_S17_NST_INS5_IJS18_SF_EEENS5_IJSF_SB_EEEEEEEvS1H_EENS_8epilogue10collective6detail29Sm90TmaWarpSpecializedAdapterINS1O_15DefaultEpilogueISH_SK_SK_NS1N_6thread17LinearCombinationISH_Li1EffLNS1S_9ScaleType4KindE0ELNS_15FloatRoundStyleE2ESH_EENS1_15EpilogueDefaultEEEEEvvEEEEvNT_6ParamsE --------------------------
	.section	.text._ZN7cutlass13device_kernelINS_4gemm6kernel13GemmUniversalIN4cute5tupleIJiiiiEEENS1_10collective13CollectiveMmaINS1_39MainloopSm90TmaGmmaRmemAWarpSpecializedILi7ENS5_IJNS4_1CILi1EEESB_SB_EEENS1_35KernelTmaWarpSpecializedCooperativeEEENS5_IJNSA_ILi128EEESF_SF_EEENS_12float_e4m3_tENS5_IJSB_llEEENS_12float_e5m2_tENS5_IJlSB_lEEENS4_8TiledMMAINS4_8MMA_AtomIJNS4_4SM904GMMA31MMA_64x128x32_F32E4M3E5M2_RS_TNILNSO_7ScaleInE1ELSQ_1EEEEEENS4_6LayoutINS5_IJNSA_ILi2EEESB_SB_EEENS5_IJSB_NSA_ILi0EEESW_EEEEENS5_IJNS4_10UnderscoreESZ_SZ_EEEEENS4_13SM90_TMA_LOADENS4_14ComposedLayoutINS4_7SwizzleILi3ELi4ELi3EEENS4_18smem_ptr_flag_bitsILi8EEENST_INS5_IJSF_NSA_ILi8EEEEEENS5_IJSB_SF_EEEEEEENS4_9Copy_AtomIJNS4_39AutoVectorizingCopyWithAssumedAlignmentILi128EEESH_EEENS4_8identityES12_NS13_IS15_S17_NST_INS5_IJS18_SF_EEENS5_IJSF_SB_EEEEEEEvS1H_EENS_8epilogue10collective6detail29Sm90TmaWarpSpecializedAdapterINS1O_15DefaultEpilogueISH_SK_SK_NS1N_6thread17LinearCombinationISH_Li1EffLNS1S_9ScaleType4KindE0ELNS_15FloatRoundStyleE2ESH_EENS1_15EpilogueDefaultEEEEEvvEEEEvNT_6ParamsE,"ax",@progbits
	.align	128
.text._ZN7cutlass13device_kernelINS_4gemm6kernel13GemmUniversalIN4cute5tupleIJiiiiEEENS1_10collective13CollectiveMmaINS1_39MainloopSm90TmaGmmaRmemAWarpSpecializedILi7ENS5_IJNS4_1CILi1EEESB_SB_EEENS1_35KernelTmaWarpSpecializedCooperativeEEENS5_IJNSA_ILi128EEESF_SF_EEENS_12float_e4m3_tENS5_IJSB_llEEENS_12float_e5m2_tENS5_IJlSB_lEEENS4_8TiledMMAINS4_8MMA_AtomIJNS4_4SM904GMMA31MMA_64x128x32_F32E4M3E5M2_RS_TNILNSO_7ScaleInE1ELSQ_1EEEEEENS4_6LayoutINS5_IJNSA_ILi2EEESB_SB_EEENS5_IJSB_NSA_ILi0EEESW_EEEEENS5_IJNS4_10UnderscoreESZ_SZ_EEEEENS4_13SM90_TMA_LOADENS4_14ComposedLayoutINS4_7SwizzleILi3ELi4ELi3EEENS4_18smem_ptr_flag_bitsILi8EEENST_INS5_IJSF_NSA_ILi8EEEEEENS5_IJSB_SF_EEEEEEENS4_9Copy_AtomIJNS4_39AutoVectorizingCopyWithAssumedAlignmentILi128EEESH_EEENS4_8identityES12_NS13_IS15_S17_NST_INS5_IJS18_SF_EEENS5_IJSF_SB_EEEEEEEvS1H_EENS_8epilogue10collective6detail29Sm90TmaWarpSpecializedAdapterINS1O_15DefaultEpilogueISH_SK_SK_NS1N_6thread17LinearCombinationISH_Li1EffLNS1S_9ScaleType4KindE0ELNS_15FloatRoundStyleE2ESH_EENS1_15EpilogueDefaultEEEEEvvEEEEvNT_6ParamsE:
        .type           _ZN7cutlass13device_kernelINS_4gemm6kernel13GemmUniversalIN4cute5tupleIJiiiiEEENS1_10collective13CollectiveMmaINS1_39MainloopSm90TmaGmmaRmemAWarpSpecializedILi7ENS5_IJNS4_1CILi1EEESB_SB_EEENS1_35KernelTmaWarpSpecializedCooperativeEEENS5_IJNSA_ILi128EEESF_SF_EEENS_12float_e4m3_tENS5_IJSB_llEEENS_12float_e5m2_tENS5_IJlSB_lEEENS4_8TiledMMAINS4_8MMA_AtomIJNS4_4SM904GMMA31MMA_64x128x32_F32E4M3E5M2_RS_TNILNSO_7ScaleInE1ELSQ_1EEEEEENS4_6LayoutINS5_IJNSA_ILi2EEESB_SB_EEENS5_IJSB_NSA_ILi0EEESW_EEEEENS5_IJNS4_10UnderscoreESZ_SZ_EEEEENS4_13SM90_TMA_LOADENS4_14ComposedLayoutINS4_7SwizzleILi3ELi4ELi3EEENS4_18smem_ptr_flag_bitsILi8EEENST_INS5_IJSF_NSA_ILi8EEEEEENS5_IJSB_SF_EEEEEEENS4_9Copy_AtomIJNS4_39AutoVectorizingCopyWithAssumedAlignmentILi128EEESH_EEENS4_8identityES12_NS13_IS15_S17_NST_INS5_IJS18_SF_EEENS5_IJSF_SB_EEEEEEEvS1H_EENS_8epilogue10collective6detail29Sm90TmaWarpSpecializedAdapterINS1O_15DefaultEpilogueISH_SK_SK_NS1N_6thread17LinearCombinationISH_Li1EffLNS1S_9ScaleType4KindE0ELNS_15FloatRoundStyleE2ESH_EENS1_15EpilogueDefaultEEEEEvvEEEEvNT_6ParamsE,@function
        .size           _ZN7cutlass13device_kernelINS_4gemm6kernel13GemmUniversalIN4cute5tupleIJiiiiEEENS1_10collective13CollectiveMmaINS1_39MainloopSm90TmaGmmaRmemAWarpSpecializedILi7ENS5_IJNS4_1CILi1EEESB_SB_EEENS1_35KernelTmaWarpSpecializedCooperativeEEENS5_IJNSA_ILi128EEESF_SF_EEENS_12float_e4m3_tENS5_IJSB_llEEENS_12float_e5m2_tENS5_IJlSB_lEEENS4_8TiledMMAINS4_8MMA_AtomIJNS4_4SM904GMMA31MMA_64x128x32_F32E4M3E5M2_RS_TNILNSO_7ScaleInE1ELSQ_1EEEEEENS4_6LayoutINS5_IJNSA_ILi2EEESB_SB_EEENS5_IJSB_NSA_ILi0EEESW_EEEEENS5_IJNS4_10UnderscoreESZ_SZ_EEEEENS4_13SM90_TMA_LOADENS4_14ComposedLayoutINS4_7SwizzleILi3ELi4ELi3EEENS4_18smem_ptr_flag_bitsILi8EEENST_INS5_IJSF_NSA_ILi8EEEEEENS5_IJSB_SF_EEEEEEENS4_9Copy_AtomIJNS4_39AutoVectorizingCopyWithAssumedAlignmentILi128EEESH_EEENS4_8identityES12_NS13_IS15_S17_NST_INS5_IJS18_SF_EEENS5_IJSF_SB_EEEEEEEvS1H_EENS_8epilogue10collective6detail29Sm90TmaWarpSpecializedAdapterINS1O_15DefaultEpilogueISH_SK_SK_NS1N_6thread17LinearCombinationISH_Li1EffLNS1S_9ScaleType4KindE0ELNS_15FloatRoundStyleE2ESH_EENS1_15EpilogueDefaultEEEEEvvEEEEvNT_6ParamsE,(.L_x_219 - _ZN7cutlass13device_kernelINS_4gemm6kernel13GemmUniversalIN4cute5tupleIJiiiiEEENS1_10collective13CollectiveMmaINS1_39MainloopSm90TmaGmmaRmemAWarpSpecializedILi7ENS5_IJNS4_1CILi1EEESB_SB_EEENS1_35KernelTmaWarpSpecializedCooperativeEEENS5_IJNSA_ILi128EEESF_SF_EEENS_12float_e4m3_tENS5_IJSB_llEEENS_12float_e5m2_tENS5_IJlSB_lEEENS4_8TiledMMAINS4_8MMA_AtomIJNS4_4SM904GMMA31MMA_64x128x32_F32E4M3E5M2_RS_TNILNSO_7ScaleInE1ELSQ_1EEEEEENS4_6LayoutINS5_IJNSA_ILi2EEESB_SB_EEENS5_IJSB_NSA_ILi0EEESW_EEEEENS5_IJNS4_10UnderscoreESZ_SZ_EEEEENS4_13SM90_TMA_LOADENS4_14ComposedLayoutINS4_7SwizzleILi3ELi4ELi3EEENS4_18smem_ptr_flag_bitsILi8EEENST_INS5_IJSF_NSA_ILi8EEEEEENS5_IJSB_SF_EEEEEEENS4_9Copy_AtomIJNS4_39AutoVectorizingCopyWithAssumedAlignmentILi128EEESH_EEENS4_8identityES12_NS13_IS15_S17_NST_INS5_IJS18_SF_EEENS5_IJSF_SB_EEEEEEEvS1H_EENS_8epilogue10collective6detail29Sm90TmaWarpSpecializedAdapterINS1O_15DefaultEpilogueISH_SK_SK_NS1N_6thread17LinearCombinationISH_Li1EffLNS1S_9ScaleType4KindE0ELNS_15FloatRoundStyleE2ESH_EENS1_15EpilogueDefaultEEEEEvvEEEEvNT_6ParamsE)
        .other          _ZN7cutlass13device_kernelINS_4gemm6kernel13GemmUniversalIN4cute5tupleIJiiiiEEENS1_10collective13CollectiveMmaINS1_39MainloopSm90TmaGmmaRmemAWarpSpecializedILi7ENS5_IJNS4_1CILi1EEESB_SB_EEENS1_35KernelTmaWarpSpecializedCooperativeEEENS5_IJNSA_ILi128EEESF_SF_EEENS_12float_e4m3_tENS5_IJSB_llEEENS_12float_e5m2_tENS5_IJlSB_lEEENS4_8TiledMMAINS4_8MMA_AtomIJNS4_4SM904GMMA31MMA_64x128x32_F32E4M3E5M2_RS_TNILNSO_7ScaleInE1ELSQ_1EEEEEENS4_6LayoutINS5_IJNSA_ILi2EEESB_SB_EEENS5_IJSB_NSA_ILi0EEESW_EEEEENS5_IJNS4_10UnderscoreESZ_SZ_EEEEENS4_13SM90_TMA_LOADENS4_14ComposedLayoutINS4_7SwizzleILi3ELi4ELi3EEENS4_18smem_ptr_flag_bitsILi8EEENST_INS5_IJSF_NSA_ILi8EEEEEENS5_IJSB_SF_EEEEEEENS4_9Copy_AtomIJNS4_39AutoVectorizingCopyWithAssumedAlignmentILi128EEESH_EEENS4_8identityES12_NS13_IS15_S17_NST_INS5_IJS18_SF_EEENS5_IJSF_SB_EEEEEEEvS1H_EENS_8epilogue10collective6detail29Sm90TmaWarpSpecializedAdapterINS1O_15DefaultEpilogueISH_SK_SK_NS1N_6thread17LinearCombinationISH_Li1EffLNS1S_9ScaleType4KindE0ELNS_15FloatRoundStyleE2ESH_EENS1_15EpilogueDefaultEEEEEvvEEEEvNT_6ParamsE,@"STO_CUDA_ENTRY STV_DEFAULT"
_ZN7cutlass13device_kernelINS_4gemm6kernel13GemmUniversalIN4cute5tupleIJiiiiEEENS1_10collective13CollectiveMmaINS1_39MainloopSm90TmaGmmaRmemAWarpSpecializedILi7ENS5_IJNS4_1CILi1EEESB_SB_EEENS1_35KernelTmaWarpSpecializedCooperativeEEENS5_IJNSA_ILi128EEESF_SF_EEENS_12float_e4m3_tENS5_IJSB_llEEENS_12float_e5m2_tENS5_IJlSB_lEEENS4_8TiledMMAINS4_8MMA_AtomIJNS4_4SM904GMMA31MMA_64x128x32_F32E4M3E5M2_RS_TNILNSO_7ScaleInE1ELSQ_1EEEEEENS4_6LayoutINS5_IJNSA_ILi2EEESB_SB_EEENS5_IJSB_NSA_ILi0EEESW_EEEEENS5_IJNS4_10UnderscoreESZ_SZ_EEEEENS4_13SM90_TMA_LOADENS4_14ComposedLayoutINS4_7SwizzleILi3ELi4ELi3EEENS4_18smem_ptr_flag_bitsILi8EEENST_INS5_IJSF_NSA_ILi8EEEEEENS5_IJSB_SF_EEEEEEENS4_9Copy_AtomIJNS4_39AutoVectorizingCopyWithAssumedAlignmentILi128EEESH_EEENS4_8identityES12_NS13_IS15_S17_NST_INS5_IJS18_SF_EEENS5_IJSF_SB_EEEEEEEvS1H_EENS_8epilogue10collective6detail29Sm90TmaWarpSpecializedAdapterINS1O_15DefaultEpilogueISH_SK_SK_NS1N_6thread17LinearCombinationISH_Li1EffLNS1S_9ScaleType4KindE0ELNS_15FloatRoundStyleE2ESH_EENS1_15EpilogueDefaultEEEEEvvEEEEvNT_6ParamsE:
[----:B------:R-:W0:Y:S01]  /*0000*/  LDC R1, c[0x0][0x28] ;  /* 0x00000a00ff017b82 */ /* 0x000e220000000800 */
[----:B------:R-:W1:Y:S01]  /*0010*/  S2R R0, SR_TID.X ;  /* 0x0000000000007919 */ /* 0x000e620000002100 */
[----:B------:R-:W-:Y:S01]  /*0020*/  ELECT P0, URZ, PT ;  /* 0x00000000003f782f */ /* 0x000fe20003800000 */
[----:B------:R-:W-:Y:S01]  /*0030*/  BSSY B0, `(.L_x_0) ;  /* 0x000000f000007945 */ /* 0x000fe20003800000 */
[--C-:B-1----:R-:W-:Y:S02]  /*0040*/  SHF.R.U32.HI R3, RZ, 0x5, R0.reuse ;  /* 0x00000005ff037819 */ /* 0x102fe40000011600 */
[----:B------:R-:W-:-:S03]  /*0050*/  SHF.R.U32.HI R7, RZ, 0x7, R0 ;  /* 0x00000007ff077819 */ /* 0x000fc60000011600 */
[----:B------:R-:W1:Y:S04]  /*0060*/  SHFL.IDX PT, R5, R3, RZ, 0x1f ;  /* 0x00001fff03057589 */ /* 0x000e6800000e0000 */
[----:B------:R2:W3:Y:S01]  /*0070*/  SHFL.IDX PT, R11, R7, RZ, 0x1f ;  /* 0x00001fff070b7589 */ /* 0x0004e200000e0000 */
[----:B-1----:R-:W-:-:S13]  /*0080*/  ISETP.NE.OR P0, PT, R5, RZ, !P0 ;  /* 0x000000ff0500720c */ /* 0x002fda0004705670 */
[----:B0-23--:R-:W-:Y:S05]  /*0090*/  @P0 BRA `(.L_x_1) ;  /* 0x0000000000200947 */ /* 0x00dfea0003800000 */
[----:B------:R-:W-:Y:S02]  /*00a0*/  ULDC.64 UR4, c[0x0][0x198] ;  /* 0x0000660000047ab9 */ /* 0x000fe40000000a00 */
[----:B------:R-:W-:Y:S02]  /*00b0*/  UIADD3 UR6, UP0, UR4, 0xf0, URZ ;  /* 0x000000f004067890 */ /* 0x000fe4000ff1e03f */
[----:B------:R-:W-:Y:S02]  /*00c0*/  UIADD3 UR4, UP1, UR4, 0x1f0, URZ ;  /* 0x000001f004047890 */ /* 0x000fe4000ff3e03f */
[----:B------:R-:W-:Y:S02]  /*00d0*/  UIADD3.X UR7, URZ, UR5, URZ, UP0, !UPT ;  /* 0x000000053f077290 */ /* 0x000fe400087fe43f */
[----:B------:R-:W-:-:S07]  /*00e0*/  UIADD3.X UR5, URZ, UR5, URZ, UP1, !UPT ;  /* 0x000000053f057290 */ /* 0x000fce0008ffe43f */
[----:B------:R0:W-:Y:S02]  /*00f0*/  UTMACCTL.PF [UR6] ;  /* 0x00000000060079b9 */ /* 0x0001e40008040000 */
[----:B------:R0:W-:Y:S02]  /*0100*/  UTMACCTL.PF [UR4] ;  /* 0x00000000040079b9 */ /* 0x0001e40008040000 */
[----:B0-----:R-:W-:Y:S01]  /*0110*/  NOP ;  /* 0x0000000000007918 */ /* 0x001fe20000000000 */
.L_x_1:
[----:B------:R-:W-:Y:S05]  /*0120*/  BSYNC B0 ;  /* 0x0000000000007941 */ /* 0x000fea0003800000 */
.L_x_0:
[----:B------:R-:W0:Y:S02]  /*0130*/  SHFL.IDX PT, R2, R3, RZ, 0x1f ;  /* 0x00001fff03027589 */ /* 0x000e2400000e0000 */
[----:B0-----:R-:W-:-:S13]  /*0140*/  ISETP.NE.AND P0, PT, R2, RZ, PT ;  /* 0x000000ff0200720c */ /* 0x001fda0003f05270 */
[----:B------:R-:W-:Y:S05]  /*0150*/  @P0 BRA `(.L_x_2) ;  /* 0x0000000000700947 */ /* 0x000fea0003800000 */
[----:B------:R-:W0:Y:S01]  /*0160*/  S2UR UR8, SR_CgaCtaId ;  /* 0x00000000000879c3 */ /* 0x000e220000008800 */
[----:B------:R-:W-:Y:S01]  /*0170*/  UMOV UR4, 0x400 ;  /* 0x0000040000047882 */ /* 0x000fe20000000000 */
[----:B------:R-:W-:Y:S01]  /*0180*/  UMOV UR5, 0x1 ;  /* 0x0000000100057882 */ /* 0x000fe20000000000 */
[----:B------:R-:W-:Y:S01]  /*0190*/  UMOV UR6, 0x100 ;  /* 0x0000010000067882 */ /* 0x000fe20000000000 */
[----:B------:R-:W-:Y:S01]  /*01a0*/  ELECT P0, URZ, PT ;  /* 0x00000000003f782f */ /* 0x000fe20003800000 */
[----:B------:R-:W-:-:S04]  /*01b0*/  UIADD3 UR6, -UR6, 0x100000, URZ ;  /* 0x0010000006067890 */ /* 0x000fc8000fffe13f */
[----:B------:R-:W-:Y:S02]  /*01c0*/  USHF.L.U32 UR7, UR6, 0xb, URZ ;  /* 0x0000000b06077899 */ /* 0x000fe4000800063f */
[----:B------:R-:W-:Y:S02]  /*01d0*/  USHF.L.U32 UR6, UR6, 0x1, URZ ;  /* 0x0000000106067899 */ /* 0x000fe4000800063f */
[----:B0-----:R-:W-:Y:S02]  /*01e0*/  ULEA UR8, UR8, UR4, 0x18 ;  /* 0x0000000408087291 */ /* 0x001fe4000f8ec03f */
[----:B------:R-:W-:-:S04]  /*01f0*/  UIADD3 UR4, -UR5, 0x100000, URZ ;  /* 0x0010000005047890 */ /* 0x000fc8000fffe13f */
[----:B------:R-:W-:Y:S02]  /*0200*/  USHF.L.U32 UR5, UR4, 0xb, URZ ;  /* 0x0000000b04057899 */ /* 0x000fe4000800063f */
[----:B------:R-:W-:Y:S01]  /*0210*/  USHF.L.U32 UR4, UR4, 0x1, URZ ;  /* 0x0000000104047899 */ /* 0x000fe2000800063f */
[----:B------:R-:W0:Y:S11]  /*0220*/  FENCE.VIEW.ASYNC.S ;  /* 0x00000000000073c6 */ /* 0x000e360000000000 */
[----:B0-----:R0:W1:Y:S01]  /*0230*/  SYNCS.EXCH.64 URZ, [UR8], UR4 ;  /* 0x00000004083f75b2 */ /* 0x0010620008000100 */
[----:B------:R0:W2:Y:S01]  /*0240*/  SYNCS.EXCH.64 URZ, [UR8+0x38], UR6 ;  /* 0x00003806083f75b2 */ /* 0x0000a20008000100 */
[----:B------:R0:W3:Y:S01]  /*0250*/  SYNCS.EXCH.64 URZ, [UR8+0x8], UR4 ;  /* 0x00000804083f75b2 */ /* 0x0000e20008000100 */
[----:B------:R0:W4:Y:S01]  /*0260*/  SYNCS.EXCH.64 URZ, [UR8+0x40], UR6 ;  /* 0x00004006083f75b2 */ /* 0x0001220008000100 */
[----:B------:R0:W0:Y:S01]  /*0270*/  SYNCS.EXCH.64 URZ, [UR8+0x10], UR4 ;  /* 0x00001004083f75b2 */ /* 0x0000220008000100 */
        /* <DEDUP_REMOVED lines=9> */
[----:B------:R-:W-:Y:S01]  /*0310*/  NOP ;  /* 0x0000000000007918 */ /* 0x000fe20000000000 */
.L_x_2:
[----:B------:R-:W5:Y:S01]  /*0320*/  SHFL.IDX PT, R3, R3, RZ, 0x1f ;  /* 0x00001fff03037589 */ /* 0x000f6200000e0000 */
[----:B------:R-:W-:Y:S01]  /*0330*/  ELECT P0, URZ, PT ;  /* 0x00000000003f782f */ /* 0x000fe20003800000 */
[----:B------:R-:W1:Y:S01]  /*0340*/  LDC R2, c[0x0][0x65c] ;  /* 0x00019700ff027b82 */ /* 0x000e620000000800 */
[----:B------:R-:W-:Y:S01]  /*0350*/  SHF.R.S32.HI R8, RZ, 0x1f, R5 ;  /* 0x0000001fff087819 */ /* 0x000fe20000011405 */
[----:B------:R-:W2:Y:S01]  /*0360*/  S2R R6, SR_CTAID.Y ;  /* 0x0000000000067919 */ /* 0x000ea20000002600 */
[----:B0-----:R-:W-:Y:S01]  /*0370*/  UMOV UR4, 0x20 ;  /* 0x0000002000047882 */ /* 0x001fe20000000000 */
[----:B------:R-:W-:Y:S01]  /*0380*/  NOP ;  /* 0x0000000000007918 */ /* 0x000fe20000000000 */
[----:B------:R-:W-:Y:S01]  /*0390*/  ISETP.NE.AND P2, PT, R11, RZ, PT ;  /* 0x000000ff0b00720c */ /* 0x000fe20003f45270 */
[----:B------:R-:W0:Y:S01]  /*03a0*/  S2R R4, SR_CTAID.X ;  /* 0x0000000000047919 */ /* 0x000e220000002500 */
[----:B------:R-:W-:Y:S01]  /*03b0*/  NOP ;  /* 0x0000000000007918 */ /* 0x000fe20000000000 */
[----:B------:R-:W-:-:S02]  /*03c0*/  LOP3.LUT R31, R0, 0x7f, RZ, 0xc0, !PT ;  /* 0x0000007f001f7812 */ /* 0x000fc400078ec0ff */
[----:B-----5:R-:W-:Y:S02]  /*03d0*/  ISETP.NE.OR P0, PT, R3, RZ, !P0 ;  /* 0x000000ff0300720c */ /* 0x020fe40004705670 */
[----:B-1----:R-:W-:-:S04]  /*03e0*/  ISETP.NE.AND P3, PT, R2, 0x1, PT ;  /* 0x000000010200780c */ /* 0x002fc80003f65270 */
[----:B------:R-:W-:Y:S02]  /*03f0*/  P2R R3, PR, RZ, 0x8 ;  /* 0x00000008ff037803 */ /* 0x000fe40000000000 */
[----:B------:R-:W-:-:S04]  /*0400*/  LEA.HI R3, R8, R5, RZ, 0x2 ;  /* 0x0000000508037211 */ /* 0x000fc800078f10ff */
[----:B------:R-:W-:Y:S01]  /*0410*/  LOP3.LUT R10, R3, 0xfffffffc, RZ, 0xc0, !PT ;  /* 0xfffffffc030a7812 */ /* 0x000fe200078ec0ff */
[----:B------:R-:W-:Y:S01]  /*0420*/  VOTEU.ALL UP0, P0 ;  /* 0x00000000003f7886 */ /* 0x000fe20000000000 */
[----:B------:R-:W-:Y:S01]  /*0430*/  VOTEU.ALL UP1, P0 ;  /* 0x00000000003f7886 */ /* 0x000fe20000020000 */
[----:B------:R-:W0:Y:S01]  /*0440*/  @P3 LDC R17, c[0x0][0x10] ;  /* 0x00000400ff113b82 */ /* 0x000e220000000800 */
[----:B--2---:R-:W-:Y:S02]  /*0450*/  @P3 IMAD.MOV.U32 R8, RZ, RZ, R6 ;  /* 0x000000ffff083224 */ /* 0x004fe400078e0006 */
[----:B------:R-:W-:Y:S01]  /*0460*/  @!UP0 UMOV UR6, 0x400 ;  /* 0x0000040000068882 */ /* 0x000fe20000000000 */
[----:B------:R-:W-:-:S04]  /*0470*/  @!UP0 UIADD3 UR4, -UR4, 0x100000, URZ ;  /* 0x0010000004048890 */ /* 0x000fc8000fffe13f */
[----:B------:R-:W-:Y:S02]  /*0480*/  @!UP0 USHF.L.U32 UR5, UR4, 0xb, URZ ;  /* 0x0000000b04058899 */ /* 0x000fe4000800063f */
[----:B------:R-:W-:Y:S01]  /*0490*/  @!UP0 USHF.L.U32 UR4, UR4, 0x1, URZ ;  /* 0x0000000104048899 */ /* 0x000fe2000800063f */
[----:B------:R-:W-:Y:S02]  /*04a0*/  IMAD.IADD R3, R5, 0x1, -R10 ;  /* 0x0000000105037824 */ /* 0x000fe400078e0a0a */
[----:B------:R-:W-:Y:S01]  /*04b0*/  @P3 IMAD.MOV.U32 R9, RZ, RZ, RZ ;  /* 0x000000ffff093224 */ /* 0x000fe200078e00ff */
[----:B------:R-:W1:Y:S01]  /*04c0*/  @!UP0 S2UR UR7, SR_CgaCtaId ;  /* 0x00000000000789c3 */ /* 0x000e620000008800 */
[----:B------:R-:W-:Y:S01]  /*04d0*/  IMAD.MOV.U32 R5, RZ, RZ, RZ ;  /* 0x000000ffff057224 */ /* 0x000fe200078e00ff */
[----:B------:R-:W-:-:S06]  /*04e0*/  ISETP.NE.AND P1, PT, R3, 0x3, PT ;  /* 0x000000030300780c */ /* 0x000fcc0003f25270 */
[----:B------:R-:W2:Y:S01]  /*04f0*/  @!P3 LDC R13, c[0x0][0xc] ;  /* 0x00000300ff0dbb82 */ /* 0x000ea20000000800 */
[----:B0-----:R-:W-:Y:S01]  /*0500*/  @P3 IMAD.WIDE.U32 R16, R4, R17, R8 ;  /* 0x0000001104103225 */ /* 0x001fe200078e0008 */
[----:B-1----:R-:W-:Y:S01]  /*0510*/  @!UP0 ULEA UR8, UR7, UR6, 0x18 ;  /* 0x0000000607088291 */ /* 0x002fe2000f8ec03f */
[----:B------:R-:W-:Y:S02]  /*0520*/  VOTEU.ALL UP0, P0 ;  /* 0x00000000003f7886 */ /* 0x000fe40000000000 */
[----:B------:R-:W-:Y:S01]  /*0530*/  ULDC UR6, c[0x0][0xc] ;  /* 0x0000030000067ab9 */ /* 0x000fe20000000800 */
[----:B------:R-:W-:Y:S01]  /*0540*/  ISETP.EQ.OR P0, PT, R3, RZ, !P1 ;  /* 0x000000ff0300720c */ /* 0x000fe20004f02670 */
[----:B------:R-:W-:-:S03]  /*0550*/  ULDC UR7, c[0x0][0x10] ;  /* 0x0000040000077ab9 */ /* 0x000fc60000000800 */
[C---:B------:R-:W-:Y:S01]  /*0560*/  ISETP.EQ.AND P0, PT, R11.reuse, RZ, P0 ;  /* 0x000000ff0b00720c */ /* 0x040fe20000702270 */
[----:B------:R-:W-:Y:S02]  /*0570*/  VIADD R11, R11, 0xffffffff ;  /* 0xffffffff0b0b7836 */ /* 0x000fe40000000000 */
[----:B--2---:R-:W-:Y:S01]  /*0580*/  @!P3 IMAD.WIDE.U32 R8, R13, R6, R4 ;  /* 0x000000060d08b225 */ /* 0x004fe200078e0004 */
[----:B------:R-:W0:Y:S02]  /*0590*/  FENCE.VIEW.ASYNC.S ;  /* 0x00000000000073c6 */ /* 0x000e240000000000 */
[----:B0-----:R-:W3:Y:S01]  /*05a0*/  @!UP0 SYNCS.EXCH.64 URZ, [UR8+0x80], UR4 ;  /* 0x00008004083f85b2 */ /* 0x001ee20008000100 */
[----:B------:R-:W-:Y:S01]  /*05b0*/  SEL R18, RZ, 0x1, !P0 ;  /* 0x00000001ff127807 */ /* 0x000fe20004000000 */
[----:B------:R-:W-:Y:S01]  /*05c0*/  @P3 IMAD.MOV.U32 R13, RZ, RZ, RZ ;  /* 0x000000ffff0d3224 */ /* 0x000fe200078e00ff */
[----:B------:R-:W-:Y:S01]  /*05d0*/  ISETP.GE.U32.AND P1, PT, R11, 0x2, PT ;  /* 0x000000020b00780c */ /* 0x000fe20003f26070 */
[----:B------:R-:W-:-:S02]  /*05e0*/  @!P3 IMAD.MOV.U32 R16, RZ, RZ, R8 ;  /* 0x000000ffff10b224 */ /* 0x000fc400078e0008 */
[----:B------:R-:W-:Y:S01]  /*05f0*/  @P3 IMAD.IADD R17, R17, 0x1, R13 ;  /* 0x0000000111113824 */ /* 0x000fe200078e020d */
[----:B------:R-:W-:Y:S01]  /*0600*/  SEL R18, R18, 0x2, P1 ;  /* 0x0000000212127807 */ /* 0x000fe20000800000 */
[----:B------:R-:W-:Y:S01]  /*0610*/  @!P3 IMAD.MOV.U32 R17, RZ, RZ, R9 ;  /* 0x000000ffff11b224 */ /* 0x000fe200078e0009 */
[----:B------:R0:W3:Y:S01]  /*0620*/  @!UP1 SYNCS.EXCH.64 URZ, [UR8+0x88], UR4 ;  /* 0x00008804083f95b2 */ /* 0x0000e20008000100 */
[----:B------:R-:W-:Y:S01]  /*0630*/  NOP ;  /* 0x0000000000007918 */ /* 0x000fe20000000000 */
[----:B0-----:R-:W-:-:S03]  /*0640*/  UIMAD.WIDE.U32 UR4, UR6, UR7, URZ ;  /* 0x00000007060472a5 */ /* 0x001fc6000f8e003f */
[----:B------:R-:W-:Y:S02]  /*0650*/  ULDC UR6, c[0x0][0x14] ;  /* 0x0000050000067ab9 */ /* 0x000fe40000000800 */
[----:B------:R-:W-:Y:S02]  /*0660*/  UIMAD.WIDE.U32 UR38, UR4, UR6, URZ ;  /* 0x00000006042672a5 */ /* 0x000fe4000f8e003f */
[----:B------:R-:W-:-:S04]  /*0670*/  UIMAD UR42, UR5, UR6, URZ ;  /* 0x00000006052a72a4 */ /* 0x000fc8000f8e023f */
[----:B------:R-:W-:Y:S01]  /*0680*/  UIADD3 UR42, UR39, UR42, URZ ;  /* 0x0000002a272a7290 */ /* 0x000fe2000fffe03f */
[----:B---34-:R-:W-:Y:S06]  /*0690*/  BAR.SYNC.DEFER_BLOCKING 0x0 ;  /* 0x0000000000007b1d */ /* 0x018fec0000010000 */
[----:B------:R-:W-:Y:S05]  /*06a0*/  @!P2 BRA `(.L_x_3) ;  /* 0x000000800028a947 */ /* 0x000fea0003800000 */
[----:B------:R-:W-:-:S13]  /*06b0*/  ISETP.GT.U32.AND P0, PT, R11, 0x1, PT ;  /* 0x000000010b00780c */ /* 0x000fda0003f04070 */
[----:B------:R-:W-:Y:S05]  /*06c0*/  @P0 EXIT ;  /* 0x000000000000094d */ /* 0x000fea0003800000 */
[----:B------:R-:W-:Y:S01]  /*06d0*/  ULDC.64 UR4, c[0x0][0x650] ;  /* 0x0001940000047ab9 */ /* 0x000fe20000000a00 */
[----:B------:R-:W-:Y:S01]  /*06e0*/  PRMT R3, RZ, 0x7610, R3 ;  /* 0x00007610ff037816 */ /* 0x000fe20000000003 */
[----:B------:R-:W-:Y:S01]  /*06f0*/  IMAD.MOV.U32 R89, RZ, RZ, -0x1 ;  /* 0xffffffffff597424 */ /* 0x000fe200078e00ff */
[----:B------:R-:W-:Y:S01]  /*0700*/  ISETP.GE.U32.AND P0, PT, R16, UR4, PT ;  /* 0x0000000410007c0c */ /* 0x000fe2000bf06070 */
[----:B------:R-:W-:Y:S02]  /*0710*/  IMAD.MOV.U32 R92, RZ, RZ, -0x1 ;  /* 0xffffffffff5c7424 */ /* 0x000fe400078e00ff */
[----:B------:R-:W-:Y:S01]  /*0720*/  IMAD.MOV.U32 R88, RZ, RZ, -0x1 ;  /* 0xffffffffff587424 */ /* 0x000fe200078e00ff */
[----:B------:R-:W-:-:S13]  /*0730*/  ISETP.GE.U32.AND.EX P0, PT, R17, UR5, PT, P0 ;  /* 0x0000000511007c0c */ /* 0x000fda000bf06100 */
[----:B------:R-:W-:Y:S05]  /*0740*/  @P0 BRA `(.L_x_4) ;  /* 0x0000000400540947 */ /* 0x000fea0003800000 */
[----:B------:R-:W0:Y:S01]  /*0750*/  LDC.64 R20, c[0x0][0x628] ;  /* 0x00018a00ff147b82 */ /* 0x000e220000000a00 */
[----:B------:R-:W-:Y:S02]  /*0760*/  IMAD.MOV.U32 R8, RZ, RZ, R16 ;  /* 0x000000ffff087224 */ /* 0x000fe400078e0010 */
[----:B------:R-:W-:-:S05]  /*0770*/  IMAD.MOV.U32 R9, RZ, RZ, R17 ;  /* 0x000000ffff097224 */ /* 0x000fca00078e0011 */
[----:B------:R-:W1:Y:S08]  /*0780*/  LDC R14, c[0x0][0x630] ;  /* 0x00018c00ff0e7b82 */ /* 0x000e700000000800 */
[----:B------:R-:W2:Y:S01]  /*0790*/  LDC.64 R22, c[0x0][0x620] ;  /* 0x00018800ff167b82 */ /* 0x000ea20000000a00 */
[----:B0-----:R-:W-:-:S04]  /*07a0*/  ISETP.NE.U32.AND P0, PT, R20, RZ, PT ;  /* 0x000000ff1400720c */ /* 0x001fc80003f05070 */
[----:B------:R-:W-:-:S13]  /*07b0*/  ISETP.NE.AND.EX P0, PT, R21, RZ, PT, P0 ;  /* 0x000000ff1500720c */ /* 0x000fda0003f05300 */
[----:B-12---:R-:W-:Y:S05]  /*07c0*/  @!P0 BRA `(.L_x_5) ;  /* 0x0000000000288947 */ /* 0x006fea0003800000 */
[----:B------:R-:W0:Y:S02]  /*07d0*/  LDC R3, c[0x0][0x634] ;  /* 0x00018d00ff037b82 */ /* 0x000e240000000800 */
[----:B0-----:R-:W-:-:S05]  /*07e0*/  IADD3 R3, P0, R16, R3, RZ ;  /* 0x0000000310037210 */ /* 0x001fca0007f1e0ff */
[----:B------:R-:W-:-:S04]  /*07f0*/  IMAD.X R15, RZ, RZ, R17, P0 ;  /* 0x000000ffff0f7224 */ /* 0x000fc800000e0611 */
[----:B------:R-:W-:-:S04]  /*0800*/  IMAD.WIDE.U32 R8, R15, R20, RZ ;  /* 0x000000140f087225 */ /* 0x000fc800078e00ff */
[----:B------:R-:W-:-:S04]  /*0810*/  IMAD.WIDE.U32 R10, P0, R3, R21, R8 ;  /* 0x00000015030a7225 */ /* 0x000fc80007800008 */
[----:B------:R-:W-:-:S04]  /*0820*/  IMAD.WIDE.U32 R8, R3, R20, RZ ;  /* 0x0000001403087225 */ /* 0x000fc800078e00ff */
[----:B------:R-:W-:Y:S01]  /*0830*/  IMAD.X R13, RZ, RZ, RZ, P0 ;  /* 0x000000ffff0d7224 */ /* 0x000fe200000e06ff */
[----:B------:R-:W-:Y:S01]  /*0840*/  IADD3 RZ, P0, R9, R10, RZ ;  /* 0x0000000a09ff7210 */ /* 0x000fe20007f1e0ff */
[----:B------:R-:W-:-:S04]  /*0850*/  IMAD.MOV.U32 R12, RZ, RZ, R11 ;  /* 0x000000ffff0c7224 */ /* 0x000fc800078e000b */
[----:B------:R-:W-:-:S08]  /*0860*/  IMAD.WIDE.U32.X R8, R15, R21, R12, P0 ;  /* 0x000000150f087225 */ /* 0x000fd000000e040c */
.L_x_5:
[-CC-:B------:R-:W-:Y:S01]  /*0870*/  SHF.R.U64 R88, R8, R14.reuse, R9.reuse ;  /* 0x0000000e08587219 */ /* 0x180fe20000001209 */
[----:B------:R-:W0:Y:S01]  /*0880*/  LDC R12, c[0x0][0x618] ;  /* 0x00018600ff0c7b82 */ /* 0x000e220000000800 */
[----:B------:R-:W-:Y:S01]  /*0890*/  SHF.R.U32.HI R5, RZ, R14, R9 ;  /* 0x0000000eff057219 */ /* 0x000fe20000011609 */
[----:B------:R-:W-:Y:S01]  /*08a0*/  ULDC UR4, c[0x0][0x150] ;  /* 0x0000540000047ab9 */ /* 0x000fe20000000800 */
[----:B------:R-:W-:Y:S02]  /*08b0*/  IADD3 R11, P0, RZ, -R88, RZ ;  /* 0x80000058ff0b7210 */ /* 0x000fe40007f1e0ff */
[----:B------:R-:W-:-:S03]  /*08c0*/  I2FP.F32.U32 R3, R4 ;  /* 0x0000000400037245 */ /* 0x000fc60000201000 */
[----:B------:R-:W1:Y:S01]  /*08d0*/  LDC.64 R24, c[0x0][0x640] ;  /* 0x00019000ff187b82 */ /* 0x000e620000000a00 */
[----:B------:R-:W-:Y:S02]  /*08e0*/  IMAD.X R13, RZ, RZ, ~R5, P0 ;  /* 0x000000ffff0d7224 */ /* 0x000fe400000e0e05 */
[----:B------:R-:W-:Y:S01]  /*08f0*/  FMUL R3, R3, UR4 ;  /* 0x0000000403037c20 */ /* 0x000fe20008400000 */
[----:B------:R-:W-:Y:S01]  /*0900*/  IMAD.WIDE.U32 R8, R11, R22, R16 ;  /* 0x000000160b087225 */ /* 0x000fe200078e0010 */
[----:B------:R-:W-:-:S03]  /*0910*/  ULDC UR4, c[0x0][0x154] ;  /* 0x0000550000047ab9 */ /* 0x000fc60000000800 */
[----:B------:R-:W-:Y:S01]  /*0920*/  IMAD R10, R13, R22, RZ ;  /* 0x000000160d0a7224 */ /* 0x000fe200078e02ff */
[----:B------:R-:W2:Y:S01]  /*0930*/  LDC R5, c[0x0][0x144] ;  /* 0x00005100ff057b82 */ /* 0x000ea20000000800 */
[----:B------:R-:W3:Y:S02]  /*0940*/  F2I.U32.TRUNC.NTZ R3, R3 ;  /* 0x0000000300037305 */ /* 0x000ee4000020f000 */
[----:B------:R-:W-:-:S04]  /*0950*/  IMAD R11, R11, R23, R10 ;  /* 0x000000170b0b7224 */ /* 0x000fc800078e020a */
[----:B------:R-:W-:Y:S01]  /*0960*/  IMAD.IADD R9, R9, 0x1, R11 ;  /* 0x0000000109097824 */ /* 0x000fe200078e020b */
[----:B------:R-:W4:Y:S01]  /*0970*/  LDC R14, c[0x0][0x608] ;  /* 0x00018200ff0e7b82 */ /* 0x000f220000000800 */
[----:B------:R-:W-:-:S03]  /*0980*/  IMAD.MOV.U32 R11, RZ, RZ, -0x1 ;  /* 0xffffffffff0b7424 */ /* 0x000fc600078e00ff */
[----:B0-----:R-:W-:Y:S02]  /*0990*/  SHF.R.U64 R20, R8, R12, R9 ;  /* 0x0000000c08147219 */ /* 0x001fe40000001209 */
[----:B------:R-:W-:Y:S02]  /*09a0*/  I2FP.F32.U32 R8, R6 ;  /* 0x0000000600087245 */ /* 0x000fe40000201000 */
[----:B------:R-:W0:Y:S01]  /*09b0*/  LDC R22, c[0x0][0x658] ;  /* 0x00019600ff167b82 */ /* 0x000e220000000800 */
[----:B-1----:R-:W-:Y:S01]  /*09c0*/  ISETP.NE.U32.AND P0, PT, R24, RZ, PT ;  /* 0x000000ff1800720c */ /* 0x002fe20003f05070 */
[----:B---3--:R-:W-:Y:S01]  /*09d0*/  IMAD.MOV R10, RZ, RZ, -R3 ;  /* 0x000000ffff0a7224 */ /* 0x008fe200078e0a03 */
[----:B------:R-:W-:Y:S01]  /*09e0*/  SHF.R.U32.HI R9, RZ, R12, R9 ;  /* 0x0000000cff097219 */ /* 0x000fe20000011609 */
[----:B------:R-:W-:Y:S01]  /*09f0*/  FMUL R8, R8, UR4 ;  /* 0x0000000408087c20 */ /* 0x000fe20008400000 */
[----:B------:R-:W-:-:S03]  /*0a00*/  ISETP.NE.AND.EX P0, PT, R25, RZ, PT, P0 ;  /* 0x000000ff1900720c */ /* 0x000fc60003f05300 */
[----:B------:R-:W1:Y:S01]  /*0a10*/  LDC R15, c[0x0][0x148] ;  /* 0x00005200ff0f7b82 */ /* 0x000e620000000800 */
[----:B--2---:R-:W-:-:S07]  /*0a20*/  IMAD R3, R5, R10, R4 ;  /* 0x0000000a05037224 */ /* 0x004fce00078e0204 */
[----:B------:R-:W2:Y:S01]  /*0a30*/  LDC R21, c[0x0][0x600] ;  /* 0x00018000ff157b82 */ /* 0x000ea20000000800 */
[-CC-:B----4-:R-:W-:Y:S02]  /*0a40*/  SHF.R.U64 R26, R20, R14.reuse, R9.reuse ;  /* 0x0000000e141a7219 */ /* 0x190fe40000001209 */
[----:B------:R-:W-:Y:S01]  /*0a50*/  SHF.R.U32.HI R5, RZ, R14, R9 ;  /* 0x0000000eff057219 */ /* 0x000fe20000011609 */
[----:B------:R-:W-:Y:S01]  /*0a60*/  IMAD.MOV.U32 R9, RZ, RZ, 0x1 ;  /* 0x00000001ff097424 */ /* 0x000fe200078e00ff */
[----:B------:R3:W4:Y:S03]  /*0a70*/  F2I.U32.TRUNC.NTZ R14, R8 ;  /* 0x00000008000e7305 */ /* 0x000726000020f000 */
[----:B------:R-:W1:Y:S01]  /*0a80*/  LDC R23, c[0x0][0x648] ;  /* 0x00019200ff177b82 */ /* 0x000e620000000800 */
[-C--:B0-----:R-:W-:Y:S02]  /*0a90*/  SHF.L.U32 R4, R11, R22.reuse, RZ ;  /* 0x000000160b047219 */ /* 0x081fe400000006ff */
[----:B------:R-:W-:-:S02]  /*0aa0*/  SHF.R.U64 R28, R26, R22, R5 ;  /* 0x000000161a1c7219 */ /* 0x000fc40000001205 */
[----:B------:R-:W-:Y:S02]  /*0ab0*/  LOP3.LUT R13, RZ, R4, RZ, 0x33, !PT ;  /* 0x00000004ff0d7212 */ /* 0x000fe400078e33ff */
[-C--:B------:R-:W-:Y:S01]  /*0ac0*/  SHF.R.U32.HI R5, RZ, R22.reuse, R5 ;  /* 0x00000016ff057219 */ /* 0x080fe20000011605 */
[----:B------:R-:W0:Y:S01]  /*0ad0*/  LDC R27, c[0x0][0x638] ;  /* 0x00018e00ff1b7b82 */ /* 0x000e220000000800 */
[----:B------:R-:W-:Y:S01]  /*0ae0*/  SHF.L.U32 R12, R9, R22, RZ ;  /* 0x00000016090c7219 */ /* 0x000fe200000006ff */
[----:B------:R-:W-:-:S06]  /*0af0*/  IMAD.MOV.U32 R4, RZ, RZ, R28 ;  /* 0x000000ffff047224 */ /* 0x000fcc00078e001c */
[----:B------:R-:W0:Y:S01]  /*0b00*/  LDC R89, c[0x0][0x610] ;  /* 0x00018400ff597b82 */ /* 0x000e220000000800 */
[----:B---34-:R-:W-:Y:S05]  /*0b10*/  @!P0 BRA `(.L_x_6) ;  /* 0x0000000000288947 */ /* 0x018fea0003800000 */
[----:B------:R-:W3:Y:S02]  /*0b20*/  LDC R11, c[0x0][0x64c] ;  /* 0x00019300ff0b7b82 */ /* 0x000ee40000000800 */
[----:B---3--:R-:W-:-:S05]  /*0b30*/  IADD3 R11, P0, R28, R11, RZ ;  /* 0x0000000b1c0b7210 */ /* 0x008fca0007f1e0ff */
        /* <DEDUP_REMOVED lines=8> */
.L_x_6:
[----:B-1----:R-:W-:Y:S01]  /*0bc0*/  SHF.R.U64 R4, R4, R23, R5 ;  /* 0x0000001704047219 */ /* 0x002fe20000001205 */
[----:B--2---:R-:W-:Y:S01]  /*0bd0*/  VIADD R5, R21, 0xffffffff ;  /* 0xffffffff15057836 */ /* 0x004fe20000000000 */
[----:B------:R-:W-:Y:S01]  /*0be0*/  LOP3.LUT R13, R26, R13, RZ, 0xc0, !PT ;  /* 0x0000000d1a0d7212 */ /* 0x000fe200078ec0ff */
[----:B------:R-:W-:Y:S02]  /*0bf0*/  IMAD.MOV R14, RZ, RZ, -R14 ;  /* 0x000000ffff0e7224 */ /* 0x000fe400078e0a0e */
[----:B------:R-:W-:Y:S01]  /*0c00*/  IMAD.MOV R8, RZ, RZ, -R4 ;  /* 0x000000ffff087224 */ /* 0x000fe200078e0a04 */
[----:B------:R-:W-:Y:S01]  /*0c10*/  LOP3.LUT R5, R20, R5, RZ, 0xc0, !PT ;  /* 0x0000000514057212 */ /* 0x000fe200078ec0ff */
[----:B------:R-:W-:Y:S02]  /*0c20*/  IMAD R12, R12, R4, R13 ;  /* 0x000000040c0c7224 */ /* 0x000fe400078e020d */
[----:B------:R-:W-:Y:S02]  /*0c30*/  @P3 IMAD R3, R15, R14, R6 ;  /* 0x0000000e0f033224 */ /* 0x000fe400078e0206 */
[----:B0-----:R-:W-:-:S02]  /*0c40*/  IMAD R4, R8, R27, R28 ;  /* 0x0000001b08047224 */ /* 0x001fc400078e021c */
[----:B------:R-:W-:Y:S02]  /*0c50*/  IMAD R89, R12, R89, R3 ;  /* 0x000000590c597224 */ /* 0x000fe400078e0203 */
[----:B------:R-:W-:Y:S02]  /*0c60*/  IMAD R4, R4, R21, R5 ;  /* 0x0000001504047224 */ /* 0x000fe400078e0205 */
[----:B------:R-:W-:-:S03]  /*0c70*/  IMAD.MOV.U32 R3, RZ, RZ, 0x1 ;  /* 0x00000001ff037424 */ /* 0x000fc600078e00ff */
[----:B------:R-:W-:Y:S02]  /*0c80*/  SEL R92, R4, R89, !P3 ;  /* 0x00000059045c7207 */ /* 0x000fe40005800000 */
[----:B------:R-:W-:-:S07]  /*0c90*/  SEL R89, R89, R4, !P3 ;  /* 0x0000000459597207 */ /* 0x000fce0005800000 */
.L_x_4:
[----:B------:R-:W-:-:S08]  /*0ca0*/  NOP ;  /* 0x0000000000007918 */ /* 0x000fd00000000000 */
[----:B------:R-:W0:Y:S02]  /*0cb0*/  USETMAXREG.TRY_ALLOC.CTAPOOL UP0, 0xe8 ;  /* 0x000000e8000079c8 */ /* 0x000e240008000600 */
[----:B0-----:R-:W-:-:S13]  /*0cc0*/  PLOP3.LUT P0, PT, PT, PT, UP0, 0x80, 0x0 ;  /* 0x000000000000781c */ /* 0x001fda0003f0f008 */
[----:B------:R-:W-:Y:S05]  /*0cd0*/  @!P0 BRA `(.L_x_4) ;  /* 0xfffffffc00f08947 */ /* 0x000fea000383ffff */
[----:B------:R-:W-:Y:S01]  /*0ce0*/  ULDC.64 UR4, c[0x0][0x598] ;  /* 0x0001660000047ab9 */ /* 0x000fe20000000a00 */
[----:B------:R-:W-:Y:S01]  /*0cf0*/  ULDC.64 UR36, c[0x0][0x208] ;  /* 0x0000820000247ab9 */ /* 0x000fe20000000a00 */
[----:B------:R-:W-:-:S04]  /*0d00*/  ISETP.NE.U32.AND P0, PT, RZ, UR4, PT ;  /* 0x00000004ff007c0c */ /* 0x000fc8000bf05070 */
[----:B------:R-:W-:-:S13]  /*0d10*/  ISETP.NE.AND.EX P0, PT, RZ, UR5, PT, P0 ;  /* 0x00000005ff007c0c */ /* 0x000fda000bf05300 */
[----:B------:R-:W-:Y:S05]  /*0d20*/  @!P0 BRA `(.L_x_7) ;  /* 0x00000000001c8947 */ /* 0x000fea0003800000 */
[----:B------:R-:W0:Y:S02]  /*0d30*/  LDC.64 R4, c[0x0][0x598] ;  /* 0x00016600ff047b82 */ /* 0x000e240000000a00 */
[----:B0-----:R-:W2:Y:S02]  /*0d40*/  LDG.E.64 R4, desc[UR36][R4.64] ;  /* 0x0000002404047981 */ /* 0x001ea4000c1e1b00 */
[----:B--2---:R-:W-:-:S04]  /*0d50*/  ISETP.NE.U32.AND P0, PT, R4, RZ, PT ;  /* 0x000000ff0400720c */ /* 0x004fc80003f05070 */
[----:B------:R-:W-:-:S13]  /*0d60*/  ISETP.NE.AND.EX P0, PT, R5, RZ, PT, P0 ;  /* 0x000000ff0500720c */ /* 0x000fda0003f05300 */
[----:B------:R-:W-:Y:S05]  /*0d70*/  @!P0 BRA `(.L_x_7) ;  /* 0x0000000000088947 */ /* 0x000fea0003800000 */
[----:B------:R0:W5:Y:S01]  /*0d80*/  LD.E R93, desc[UR36][R4.64] ;  /* 0x00000024045d7980 */ /* 0x000162000c101900 */
[----:B------:R-:W-:Y:S05]  /*0d90*/  BRA `(.L_x_8) ;  /* 0x0000000000247947 */ /* 0x000fea0003800000 */
.L_x_7:
[----:B------:R-:W-:Y:S02]  /*0da0*/  ULDC.64 UR4, c[0x0][0x588] ;  /* 0x0001620000047ab9 */ /* 0x000fe40000000a00 */
[----:B------:R-:W-:-:S04]  /*0db0*/  ISETP.NE.U32.AND P0, PT, RZ, UR4, PT ;  /* 0x00000004ff007c0c */ /* 0x000fc8000bf05070 */
[----:B------:R-:W-:-:S13]  /*0dc0*/  ISETP.NE.AND.EX P0, PT, RZ, UR5, PT, P0 ;  /* 0x00000005ff007c0c */ /* 0x000fda000bf05300 */
[----:B------:R-:W-:Y:S05]  /*0dd0*/  @!P0 BRA `(.L_x_9) ;  /* 0x00000000000c8947 */ /* 0x000fea0003800000 */
[----:B------:R-:W0:Y:S02]  /*0de0*/  LDC.64 R4, c[0x0][0x588] ;  /* 0x00016200ff047b82 */ /* 0x000e240000000a00 */
[----:B0-----:R1:W5:Y:S01]  /*0df0*/  LDG.E R93, desc[UR36][R4.64] ;  /* 0x00000024045d7981 */ /* 0x001362000c1e1900 */
[----:B------:R-:W-:Y:S05]  /*0e00*/  BRA `(.L_x_8) ;  /* 0x0000000000087947 */ /* 0x000fea0003800000 */
.L_x_9:
[----:B------:R-:W-:Y:S02]  /*0e10*/  ULDC UR4, c[0x0][0x580] ;  /* 0x0001600000047ab9 */ /* 0x000fe40000000800 */
[----:B------:R-:W-:-:S07]  /*0e20*/  IMAD.U32 R93, RZ, RZ, UR4 ;  /* 0x00000004ff5d7e24 */ /* 0x000fce000f8e00ff */
.L_x_8:
[----:B------:R-:W-:Y:S02]  /*0e30*/  ULDC.64 UR4, c[0x0][0x5a0] ;  /* 0x0001680000047ab9 */ /* 0x000fe40000000a00 */
[----:B------:R-:W-:-:S04]  /*0e40*/  ISETP.NE.U32.AND P0, PT, RZ, UR4, PT ;  /* 0x00000004ff007c0c */ /* 0x000fc8000bf05070 */
[----:B------:R-:W-:-:S13]  /*0e50*/  ISETP.NE.AND.EX P0, PT, RZ, UR5, PT, P0 ;  /* 0x00000005ff007c0c */ /* 0x000fda000bf05300 */
[----:B------:R-:W-:Y:S05]  /*0e60*/  @!P0 BRA `(.L_x_10) ;  /* 0x00000000001c8947 */ /* 0x000fea0003800000 */
[----:B01----:R-:W0:Y:S02]  /*0e70*/  LDC.64 R4, c[0x0][0x5a0] ;  /* 0x00016800ff047b82 */ /* 0x003e240000000a00 */
[----:B0-----:R-:W2:Y:S02]  /*0e80*/  LDG.E.64 R4, desc[UR36][R4.64] ;  /* 0x0000002404047981 */ /* 0x001ea4000c1e1b00 */
[----:B--2---:R-:W-:-:S04]  /*0e90*/  ISETP.NE.U32.AND P0, PT, R4, RZ, PT ;  /* 0x000000ff0400720c */ /* 0x004fc80003f05070 */
[----:B------:R-:W-:-:S13]  /*0ea0*/  ISETP.NE.AND.EX P0, PT, R5, RZ, PT, P0 ;  /* 0x000000ff0500720c */ /* 0x000fda0003f05300 */
[----:B------:R-:W-:Y:S05]  /*0eb0*/  @!P0 BRA `(.L_x_10) ;  /* 0x0000000000088947 */ /* 0x000fea0003800000 */
[----:B------:R0:W5:Y:S01]  /*0ec0*/  LD.E R94, desc[UR36][R4.64] ;  /* 0x00000024045e7980 */ /* 0x000162000c101900 */
[----:B------:R-:W-:Y:S05]  /*0ed0*/  BRA `(.L_x_11) ;  /* 0x0000000000247947 */ /* 0x000fea0003800000 */
.L_x_10:
[----:B------:R-:W-:Y:S02]  /*0ee0*/  ULDC.64 UR4, c[0x0][0x590] ;  /* 0x0001640000047ab9 */ /* 0x000fe40000000a00 */
[----:B------:R-:W-:-:S04]  /*0ef0*/  ISETP.NE.U32.AND P0, PT, RZ, UR4, PT ;  /* 0x00000004ff007c0c */ /* 0x000fc8000bf05070 */
[----:B------:R-:W-:-:S13]  /*0f00*/  ISETP.NE.AND.EX P0, PT, RZ, UR5, PT, P0 ;  /* 0x00000005ff007c0c */ /* 0x000fda000bf05300 */
[----:B------:R-:W-:Y:S05]  /*0f10*/  @!P0 BRA `(.L_x_12) ;  /* 0x00000000000c8947 */ /* 0x000fea0003800000 */
[----:B------:R-:W2:Y:S02]  /*0f20*/  LDC.64 R94, c[0x0][0x590] ;  /* 0x00016400ff5e7b82 */ /* 0x000ea40000000a00 */
[----:B--2---:R2:W5:Y:S01]  /*0f30*/  LDG.E R94, desc[UR36][R94.64] ;  /* 0x000000245e5e7981 */ /* 0x004562000c1e1900 */
[----:B------:R-:W-:Y:S05]  /*0f40*/  BRA `(.L_x_11) ;  /* 0x0000000000087947 */ /* 0x000fea0003800000 */
.L_x_12:
[----:B------:R-:W-:Y:S02]  /*0f50*/  ULDC UR4, c[0x0][0x584] ;  /* 0x0001610000047ab9 */ /* 0x000fe40000000800 */
[----:B------:R-:W-:-:S07]  /*0f60*/  IMAD.U32 R94, RZ, RZ, UR4 ;  /* 0x00000004ff5e7e24 */ /* 0x000fce000f8e00ff */
.L_x_11:
[----:B------:R-:W-:-:S13]  /*0f70*/  LOP3.LUT P0, RZ, R3, 0xff, RZ, 0xc0, !PT ;  /* 0x000000ff03ff7812 */ /* 0x000fda000780c0ff */
[----:B------:R-:W-:Y:S05]  /*0f80*/  @!P0 EXIT ;  /* 0x000000000000894d */ /* 0x000fea0003800000 */
[C---:B------:R-:W-:Y:S01]  /*0f90*/  LOP3.LUT R3, R0.reuse, 0x2, RZ, 0xc0, !PT ;  /* 0x0000000200037812 */ /* 0x040fe200078ec0ff */
[----:B------:R-:W3:Y:S01]  /*0fa0*/  LDC R97, c[0x0][0x658] ;  /* 0x00019600ff617b82 */ /* 0x000ee20000000800 */
[C---:B------:R-:W-:Y:S01]  /*0fb0*/  LOP3.LUT R19, R0.reuse, 0xff, RZ, 0xc0, !PT ;  /* 0x000000ff00137812 */ /* 0x040fe200078ec0ff */
[----:B------:R-:W-:Y:S01]  /*0fc0*/  ULDC.64 UR4, c[0x0][0x288] ;  /* 0x0000a20000047ab9 */ /* 0x000fe20000000a00 */
[----:B------:R-:W-:Y:S01]  /*0fd0*/  LOP3.LUT R7, R7, 0x1, RZ, 0xc0, !PT ;  /* 0x0000000107077812 */ /* 0x000fe200078ec0ff */
[----:B01----:R-:W-:Y:S01]  /*0fe0*/  IMAD.SHL.U32 R5, R3, 0x200, RZ ;  /* 0x0000020003057824 */ /* 0x003fe200078e00ff */
[----:B------:R-:W-:Y:S01]  /*0ff0*/  SHF.R.U32.HI R4, RZ, 0x2, R0 ;  /* 0x00000002ff047819 */ /* 0x000fe20000011600 */
[----:B------:R-:W-:Y:S01]  /*1000*/  IMAD.U32 R6, RZ, RZ, UR4 ;  /* 0x00000004ff067e24 */ /* 0x000fe2000f8e00ff */
[----:B------:R-:W-:Y:S01]  /*1010*/  SHF.R.U32.HI R31, RZ, 0x1, R31 ;  /* 0x00000001ff1f7819 */ /* 0x000fe2000001161f */
[----:B------:R-:W0:Y:S01]  /*1020*/  LDC R105, c[0x0][0x600] ;  /* 0x00018000ff697b82 */ /* 0x000e220000000800 */
[----:B------:R-:W-:Y:S01]  /*1030*/  SHF.R.U32.HI R3, RZ, 0x1, R19 ;  /* 0x00000001ff037819 */ /* 0x000fe20000011613 */
[----:B------:R-:W-:Y:S01]  /*1040*/  IMAD.SHL.U32 R9, R7, 0x40, RZ ;  /* 0x0000004007097824 */ /* 0x000fe200078e00ff */
[----:B--2---:R-:W-:Y:S01]  /*1050*/  LOP3.LUT R95, R0, 0x3, RZ, 0xc0, !PT ;  /* 0x00000003005f7812 */ /* 0x004fe200078ec0ff */
[----:B------:R-:W-:Y:S01]  /*1060*/  UIADD3 UR4, UR5, 0x7f, URZ ;  /* 0x0000007f05047890 */ /* 0x000fe2000fffe03f */
[----:B------:R-:W-:Y:S01]  /*1070*/  LOP3.LUT R4, R4, 0x7, RZ, 0xc0, !PT ;  /* 0x0000000704047812 */ /* 0x000fe200078ec0ff */
[C---:B------:R-:W-:Y:S01]  /*1080*/  IMAD R3, R0.reuse, 0x200, R3 ;  /* 0x0000020000037824 */ /* 0x040fe200078e0203 */
[----:B------:R-:W-:Y:S01]  /*1090*/  LOP3.LUT R31, R31, 0x30, RZ, 0xc0, !PT ;  /* 0x000000301f1f7812 */ /* 0x000fe200078ec0ff */
[----:B------:R-:W-:Y:S01]  /*10a0*/  IMAD R95, R95, -0x2, R6 ;  /* 0xfffffffe5f5f7824 */ /* 0x000fe200078e0206 */
[--C-:B------:R-:W-:Y:S01]  /*10b0*/  LOP3.LUT R96, R5, 0xfffffe00, R4.reuse, 0xe2, !PT ;  /* 0xfffffe0005607812 */ /* 0x100fe200078ee204 */
[----:B------:R-:W-:Y:S01]  /*10c0*/  USHF.R.S32.HI UR5, URZ, 0x1f, UR4 ;  /* 0x0000001f3f057899 */ /* 0x000fe20008011404 */
[--C-:B------:R-:W-:Y:S01]  /*10d0*/  LOP3.LUT R90, R9, 0x40, R4.reuse, 0xe2, !PT ;  /* 0x00000040095a7812 */ /* 0x100fe200078ee204 */
[----:B------:R-:W-:Y:S01]  /*10e0*/  IMAD.MOV.U32 R8, RZ, RZ, 0x1 ;  /* 0x00000001ff087424 */ /* 0x000fe200078e00ff */
[----:B------:R-:W-:Y:S01]  /*10f0*/  IADD3 R6, RZ, -R31, -R4 ;  /* 0x8000001fff067210 */ /* 0x000fe20007ffe804 */
[C---:B------:R-:W-:Y:S01]  /*1100*/  IMAD.SHL.U32 R4, R0.reuse, 0x40, RZ ;  /* 0x0000004000047824 */ /* 0x040fe200078e00ff */
[----:B------:R-:W-:Y:S01]  /*1110*/  LOP3.LUT R3, R3, 0x270, RZ, 0xc0, !PT ;  /* 0x0000027003037812 */ /* 0x000fe200078ec0ff */
[----:B------:R-:W-:Y:S01]  /*1120*/  ULEA.HI UR5, UR5, UR4, URZ, 0x7 ;  /* 0x0000000405057291 */ /* 0x000fe2000f8f383f */
[----:B------:R-:W-:Y:S01]  /*1130*/  R2P PR, R0, 0x60 ;  /* 0x0000006000007804 */ /* 0x000fe20000000000 */
[----:B------:R-:W-:Y:S01]  /*1140*/  IMAD.MOV.U32 R99, RZ, RZ, 0x90 ;  /* 0x00000090ff637424 */ /* 0x000fe200078e00ff */
[----:B------:R-:W-:Y:S01]  /*1150*/  LOP3.LUT R3, R3, 0x40, R4, 0x78, !PT ;  /* 0x0000004003037812 */ /* 0x000fe200078e7804 */
[----:B------:R-:W-:Y:S01]  /*1160*/  IMAD.MOV.U32 R4, RZ, RZ, -0x1 ;  /* 0xffffffffff047424 */ /* 0x000fe200078e00ff */
[----:B------:R-:W-:Y:S01]  /*1170*/  ULDC UR4, c[0x0][0x284] ;  /* 0x0000a10000047ab9 */ /* 0x000fe20000000800 */
[----:B------:R-:W-:Y:S01]  /*1180*/  IMAD.MOV.U32 R104, RZ, RZ, 0x120 ;  /* 0x00000120ff687424 */ /* 0x000fe200078e00ff */
[----:B------:R-:W-:Y:S01]  /*1190*/  USHF.R.S32.HI UR43, URZ, 0x7, UR5 ;  /* 0x000000073f2b7899 */ /* 0x000fe20008011405 */
[----:B------:R-:W-:Y:S01]  /*11a0*/  IMAD R6, R7, -0x40, R6 ;  /* 0xffffffc007067824 */ /* 0x000fe200078e0206 */
[----:B---3--:R-:W-:Y:S01]  /*11b0*/  SHF.L.U32 R4, R4, R97, RZ ;  /* 0x0000006104047219 */ /* 0x008fe200000006ff */
[----:B------:R-:W-:Y:S01]  /*11c0*/  IMAD.SHL.U32 R98, R0, 0x2, RZ ;  /* 0x0000000200627824 */ /* 0x000fe200078e00ff */
[----:B------:R-:W-:Y:S01]  /*11d0*/  LOP3.LUT R90, R90, R31, RZ, 0xfc, !PT ;  /* 0x0000001f5a5a7212 */ /* 0x000fe200078efcff */
[----:B0-----:R-:W-:Y:S01]  /*11e0*/  VIADD R105, R105, 0xffffffff ;  /* 0xffffffff69697836 */ /* 0x001fe20000000000 */
[----:B------:R-:W-:Y:S01]  /*11f0*/  LOP3.LUT R96, R96, R3, RZ, 0xfc, !PT ;  /* 0x0000000360607212 */ /* 0x000fe200078efcff */
[----:B------:R-:W-:Y:S01]  /*1200*/  VIADD R107, R6, UR4 ;  /* 0x00000004066b7c36 */ /* 0x000fe20008000000 */
[----:B------:R-:W-:Y:S01]  /*1210*/  SHF.L.U32 R97, R8, R97, RZ ;  /* 0x0000006108617219 */ /* 0x000fe200000006ff */
[----:B------:R-:W-:Y:S01]  /*1220*/  IMAD.MOV.U32 R91, RZ, RZ, RZ ;  /* 0x000000ffff5b7224 */ /* 0x000fe200078e00ff */
[----:B------:R-:W-:Y:S01]  /*1230*/  SHF.R.U32.HI R19, RZ, 0x7, R19 ;  /* 0x00000007ff137819 */ /* 0x000fe20000011613 */
[----:B------:R-:W-:Y:S01]  /*1240*/  UIADD3 UR44, UR43, -0x1, URZ ;  /* 0xffffffff2b2c7890 */ /* 0x000fe2000fffe03f */
[----:B------:R-:W-:Y:S01]  /*1250*/  SEL R99, R99, 0x70, !P5 ;  /* 0x0000007063637807 */ /* 0x000fe20006800000 */
[----:B------:R-:W-:Y:S01]  /*1260*/  UMOV UR40, URZ ;  /* 0x0000003f00287c82 */ /* 0x000fe20008000000 */
[----:B------:R-:W-:Y:S01]  /*1270*/  SEL R104, R104, 0xe0, !P6 ;  /* 0x000000e068687807 */ /* 0x000fe20007000000 */
[----:B------:R-:W-:Y:S01]  /*1280*/  UMOV UR41, URZ ;  /* 0x0000003f00297c82 */ /* 0x000fe20008000000 */
[----:B------:R-:W-:-:S07]  /*1290*/  LOP3.LUT R106, RZ, R4, RZ, 0x33, !PT ;  /* 0x00000004ff6a7212 */ /* 0x000fce00078e33ff */
.L_x_173:
[----:B------:R-:W0:Y:S01]  /*12a0*/  S2R R3, SR_CgaCtaId ;  /* 0x0000000000037919 */ /* 0x000e220000008800 */
[----:B------:R-:W-:-:S04]  /*12b0*/  MOV R0, 0x400 ;  /* 0x0000040000007802 */ /* 0x000fc80000000f00 */
[----:B0-----:R-:W-:-:S05]  /*12c0*/  LEA R0, R3, R0, 0x18 ;  /* 0x0000000003007211 */ /* 0x001fca00078ec0ff */
[----:B------:R-:W-:-:S05]  /*12d0*/  VIADD R0, R0, 0x800 ;  /* 0x0000080000007836 */ /* 0x000fca0000000000 */
[----:B------:R-:W-:-:S13]  /*12e0*/  LOP3.LUT P0, RZ, R0, 0x3ff, RZ, 0xc0, !PT ;  /* 0x000003ff00ff7812 */ /* 0x000fda000780c0ff */
[----:B-1-34-:R-:W-:Y:S05]  /*12f0*/  @!P0 BRA `(.L_x_13) ;  /* 0x0000000000408947 */ /* 0x01afea0003800000 */
[----:B------:R-:W-:Y:S01]  /*1300*/  MOV R0, 0x0 ;  /* 0x0000000000007802 */ /* 0x000fe20000000f00 */
[----:B------:R-:W-:Y:S01]  /*1310*/  ULDC.64 UR4, c[0x4][0x70] ;  /* 0x01001c0000047ab9 */ /* 0x000fe20000000a00 */
[----:B------:R-:W-:Y:S01]  /*1320*/  ULDC.64 UR6, c[0x4][0x8] ;  /* 0x0100020000067ab9 */ /* 0x000fe20000000a00 */
[----:B------:R-:W-:Y:S01]  /*1330*/  IMAD.U32 R4, RZ, RZ, UR4 ;  /* 0x00000004ff047e24 */ /* 0x000fe2000f8e00ff */
[----:B------:R0:W1:Y:S01]  /*1340*/  LDC.64 R14, c[0x4][R0] ;  /* 0x01000000000e7b82 */ /* 0x0000620000000a00 */
[----:B------:R-:W-:Y:S01]  /*1350*/  IMAD.U32 R5, RZ, RZ, UR5 ;  /* 0x00000005ff057e24 */ /* 0x000fe2000f8e00ff */
[----:B------:R-:W-:Y:S01]  /*1360*/  ULDC.64 UR4, c[0x4][0x78] ;  /* 0x01001e0000047ab9 */ /* 0x000fe20000000a00 */
[----:B------:R-:W-:Y:S02]  /*1370*/  IMAD.U32 R10, RZ, RZ, UR6 ;  /* 0x00000006ff0a7e24 */ /* 0x000fe4000f8e00ff */
[----:B------:R-:W-:Y:S02]  /*1380*/  IMAD.U32 R6, RZ, RZ, UR4 ;  /* 0x00000004ff067e24 */ /* 0x000fe4000f8e00ff */
[----:B------:R-:W-:-:S02]  /*1390*/  IMAD.U32 R7, RZ, RZ, UR5 ;  /* 0x00000005ff077e24 */ /* 0x000fc4000f8e00ff */
[----:B------:R-:W-:Y:S02]  /*13a0*/  IMAD.U32 R11, RZ, RZ, UR7 ;  /* 0x00000007ff0b7e24 */ /* 0x000fe4000f8e00ff */
[----:B------:R-:W-:Y:S02]  /*13b0*/  IMAD.MOV.U32 R8, RZ, RZ, 0x70 ;  /* 0x00000070ff087424 */ /* 0x000fe400078e00ff */
[----:B------:R-:W-:Y:S02]  /*13c0*/  IMAD.MOV.U32 R12, RZ, RZ, 0x1 ;  /* 0x00000001ff0c7424 */ /* 0x000fe400078e00ff */
[----:B0-----:R-:W-:-:S07]  /*13d0*/  IMAD.MOV.U32 R13, RZ, RZ, RZ ;  /* 0x000000ffff0d7224 */ /* 0x001fce00078e00ff */
[----:B------:R-:W-:-:S07]  /*13e0*/  LEPC R20, `(.L_x_13) ;  /* 0x000000001014794e */ /* 0x000fce0000000000 */
[----:B-1---5:R-:W-:Y:S05]  /*13f0*/  CALL.ABS.NOINC R14 ;  /* 0x000000000e007343 */ /* 0x022fea0003c00000 */
.L_x_13:
[----:B------:R-:W0:Y:S01]  /*1400*/  S2R R3, SR_CgaCtaId ;  /* 0x0000000000037919 */ /* 0x000e220000008800 */
[----:B------:R-:W-:-:S04]  /*1410*/  MOV R0, 0x400 ;  /* 0x0000040000007802 */ /* 0x000fc80000000f00 */
[----:B0-----:R-:W-:-:S05]  /*1420*/  LEA R0, R3, R0, 0x18 ;  /* 0x0000000003007211 */ /* 0x001fca00078ec0ff */
[----:B------:R-:W-:-:S05]  /*1430*/  VIADD R24, R0, 0x1c800 ;  /* 0x0001c80000187836 */ /* 0x000fca0000000000 */
[----:B------:R-:W-:-:S13]  /*1440*/  LOP3.LUT P0, RZ, R24, 0x3ff, RZ, 0xc0, !PT ;  /* 0x000003ff18ff7812 */ /* 0x000fda000780c0ff */
[----:B------:R-:W-:Y:S05]  /*1450*/  @!P0 BRA `(.L_x_14) ;  /* 0x00000000007c8947 */ /* 0x000fea0003800000 */
        /* <DEDUP_REMOVED lines=16> */
.L_x_15:
[----:B------:R-:W0:Y:S01]  /*1560*/  LDC.64 R22, c[0x4][R22] ;  /* 0x0100000016167b82 */ /* 0x000e220000000a00 */
[----:B------:R-:W-:Y:S01]  /*1570*/  ULDC.64 UR4, c[0x4][0x70] ;  /* 0x01001c0000047ab9 */ /* 0x000fe20000000a00 */
[----:B------:R-:W-:Y:S01]  /*1580*/  ULDC.64 UR6, c[0x4][0x10] ;  /* 0x0100040000067ab9 */ /* 0x000fe20000000a00 */
[----:B------:R-:W-:Y:S02]  /*1590*/  IMAD.U32 R4, RZ, RZ, UR4 ;  /* 0x00000004ff047e24 */ /* 0x000fe4000f8e00ff */
        /* <DEDUP_REMOVED lines=8> */
[----:B------:R-:W-:-:S07]  /*1620*/  IMAD.MOV.U32 R13, RZ, RZ, RZ ;  /* 0x000000ffff0d7224 */ /* 0x000fce00078e00ff */
[----:B------:R-:W-:-:S07]  /*1630*/  LEPC R20, `(.L_x_14) ;  /* 0x000000001014794e */ /* 0x000fce0000000000 */
[----:B0-----:R-:W-:Y:S05]  /*1640*/  CALL.ABS.NOINC R22 ;  /* 0x0000000016007343 */ /* 0x001fea0003c00000 */
.L_x_14:
[----:B------:R-:W-:Y:S01]  /*1650*/  UMOV UR4, 0xffffffff ;  /* 0xffffffff00047882 */ /* 0x000fe20000000000 */
[----:B------:R-:W-:-:S04]  /*1660*/  LOP3.LUT R0, R18, 0x1, RZ, 0xfc, !PT ;  /* 0x0000000112007812 */ /* 0x000fc800078efcff */
[----:B------:R-:W-:Y:S01]  /*1670*/  ISETP.NE.AND P0, PT, R0, 0x3, PT ;  /* 0x000000030000780c */ /* 0x000fe20003f05270 */
[----:B------:R-:W-:-:S12]  /*1680*/  BRA.DIV UR4, `(.L_x_16) ;  /* 0x0000008a04b87947 */ /* 0x000fd8000b800000 */
.L_x_204:
[----:B------:R-:W-:Y:S05]  /*1690*/  @!P0 BRA `(.L_x_17) ;  /* 0x0000000000048947 */ /* 0x000fea0003800000 */
[----:B------:R-:W-:Y:S01]  /*16a0*/  BPT.TRAP 0x1 ;  /* 0x000000040000795c */ /* 0x000fe20000300000 */
.L_x_17:
[----:B------:R-:W0:Y:S01]  /*16b0*/  S2UR UR5, SR_CgaCtaId ;  /* 0x00000000000579c3 */ /* 0x000e220000008800 */
[----:B------:R-:W-:Y:S01]  /*16c0*/  UMOV UR4, 0x400 ;  /* 0x0000040000047882 */ /* 0x000fe20000000000 */
[----:B------:R-:W-:Y:S02]  /*16d0*/  IMAD.U32 R0, RZ, RZ, UR40 ;  /* 0x00000028ff007e24 */ /* 0x000fe4000f8e00ff */
[----:B------:R-:W-:-:S03]  /*16e0*/  IMAD.U32 R4, RZ, RZ, UR41 ;  /* 0x00000029ff047e24 */ /* 0x000fc6000f8e00ff */
[----:B------:R-:W-:Y:S01]  /*16f0*/  SHF.L.U32 R0, R0, 0x1f, RZ ;  /* 0x0000001f00007819 */ /* 0x000fe200000006ff */
[----:B0-----:R-:W-:-:S06]  /*1700*/  ULEA UR4, UR5, UR4, 0x18 ;  /* 0x0000000405047291 */ /* 0x001fcc000f8ec03f */
[----:B------:R-:W-:-:S04]  /*1710*/  IMAD.U32 R3, RZ, RZ, UR4 ;  /* 0x00000004ff037e24 */ /* 0x000fc8000f8e00ff */
[----:B------:R-:W-:-:S04]  /*1720*/  IMAD R5, R4, 0x8, R3 ;  /* 0x0000000804057824 */ /* 0x000fc800078e0203 */
[----:B------:R0:W1:Y:S01]  /*1730*/  SYNCS.PHASECHK.TRANS64.TRYWAIT P1, [R5+URZ], R0 ;  /* 0x00000000050075a7 */ /* 0x000062000802017f */
[----:B------:R-:W-:Y:S05]  /*1740*/  @!P0 BRA `(.L_x_18) ;  /* 0x0000000000048947 */ /* 0x000fea0003800000 */
[----:B------:R-:W-:Y:S01]  /*1750*/  BPT.TRAP 0x1 ;  /* 0x000000040000795c */ /* 0x000fe20000300000 */
.L_x_18:
[----:B-1----:R-:W-:Y:S05]  /*1760*/  @P1 BRA `(.L_x_19) ;  /* 0x0000000000081947 */ /* 0x002fea0003800000 */
[----:B------:R-:W1:Y:S02]  /*1770*/  SYNCS.PHASECHK.TRANS64.TRYWAIT P1, [R5+URZ], R0 ;  /* 0x00000000050075a7 */ /* 0x000e64000802017f */
[----:B-1----:R-:W-:Y:S05]  /*1780*/  @!P1 BRA `(.L_x_20) ;  /* 0x0000008800989947 */ /* 0x002fea0003800000 */
.L_x_19:
[----:B------:R-:W-:-:S04]  /*1790*/  UIADD3 UR4, UR41, 0x1, URZ ;  /* 0x0000000129047890 */ /* 0x000fc8000fffe03f */
[----:B------:R-:W-:Y:S02]  /*17a0*/  UISETP.NE.AND UP0, UPT, UR4, 0x7, UPT ;  /* 0x000000070400788c */ /* 0x000fe4000bf05270 */
[----:B01----:R-:W-:Y:S02]  /*17b0*/  IMAD.U32 R0, RZ, RZ, UR4 ;  /* 0x00000004ff007e24 */ /* 0x003fe4000f8e00ff */
[----:B------:R-:W-:Y:S02]  /*17c0*/  USEL UR4, URZ, 0x1, UP0 ;  /* 0x000000013f047887 */ /* 0x000fe40008000000 */
[----:B------:R-:W-:Y:S02]  /*17d0*/  PLOP3.LUT P1, PT, PT, PT, UP0, 0x80, 0x0 ;  /* 0x000000000000781c */ /* 0x000fe40003f2f008 */
[----:B------:R-:W-:Y:S02]  /*17e0*/  ULOP3.LUT UR4, UR40, UR4, URZ, 0x3c, !UPT ;  /* 0x0000000428047292 */ /* 0x000fe4000f8e3c3f */
[----:B------:R-:W-:-:S04]  /*17f0*/  SEL R0, R0, RZ, P1 ;  /* 0x000000ff00007207 */ /* 0x000fc80000800000 */
[----:B------:R-:W-:Y:S01]  /*1800*/  IMAD.U32 R113, RZ, RZ, UR4 ;  /* 0x00000004ff717e24 */ /* 0x000fe2000f8e00ff */
[----:B------:R-:W-:Y:S06]  /*1810*/  @!P0 BRA `(.L_x_21) ;  /* 0x0000000000048947 */ /* 0x000fec0003800000 */
[----:B------:R-:W-:Y:S01]  /*1820*/  BPT.TRAP 0x1 ;  /* 0x000000040000795c */ /* 0x000fe20000300000 */
.L_x_21:
[----:B------:R-:W-:Y:S01]  /*1830*/  IMAD.U32 R5, RZ, RZ, UR41 ;  /* 0x00000029ff057e24 */ /* 0x000fe2000f8e00ff */
[----:B------:R-:W-:Y:S01]  /*1840*/  SHF.L.U32 R117, R113, 0x1f, RZ ;  /* 0x0000001f71757819 */ /* 0x000fe200000006ff */
[----:B------:R-:W-:Y:S01]  /*1850*/  IMAD R4, R0, 0x8, R3 ;  /* 0x0000000800047824 */ /* 0x000fe200078e0203 */
[----:B------:R-:W-:Y:S01]  /*1860*/  ISETP.NE.AND P2, PT, RZ, UR44, PT ;  /* 0x0000002cff007c0c */ /* 0x000fe2000bf45270 */
[----:B------:R-:W-:Y:S02]  /*1870*/  IMAD R6, R5, 0x4000, R96 ;  /* 0x0000400005067824 */ /* 0x000fe400078e0260 */
[----:B------:R0:W1:Y:S10]  /*1880*/  SYNCS.PHASECHK.TRANS64.TRYWAIT P1, [R4+URZ], R117 ;  /* 0x00000075040075a7 */ /* 0x000074000802017f */
[----:B------:R-:W-:Y:S05]  /*1890*/  WARPSYNC.ALL ;  /* 0x0000000000007948 */ /* 0x000fea0003800000 */
[----:B------:R-:W-:-:S04]  /*18a0*/  IMAD.IADD R6, R3, 0x1, R6 ;  /* 0x0000000103067824 */ /* 0x000fc800078e0206 */
[--C-:B------:R-:W-:Y:S01]  /*18b0*/  IMAD.IADD R114, R99, 0x1, R6.reuse ;  /* 0x0000000163727824 */ /* 0x100fe200078e0206 */
[----:B------:R-:W-:Y:S01]  /*18c0*/  LDS.U8 R5, [R6+0x800] ;  /* 0x0008000006057984 */ /* 0x000fe20000000000 */
[----:B------:R-:W-:-:S03]  /*18d0*/  IMAD.IADD R116, R104, 0x1, R6 ;  /* 0x0000000168747824 */ /* 0x000fc600078e0206 */
[----:B------:R-:W-:Y:S01]  /*18e0*/  LDS.U8 R7, [R6+0x808] ;  /* 0x0008080006077984 */ /* 0x000fe20000000000 */
[----:B------:R-:W-:-:S03]  /*18f0*/  IMAD.IADD R115, R99, 0x1, R116 ;  /* 0x0000000163737824 */ /* 0x000fc600078e0274 */
[----:B------:R-:W-:Y:S04]  /*1900*/  LDS.U8 R9, [R6+0x1000] ;  /* 0x0010000006097984 */ /* 0x000fe80000000000 */
[----:B------:R-:W-:Y:S04]  /*1910*/  LDS.U8 R11, [R6+0x1008] ;  /* 0x00100800060b7984 */ /* 0x000fe80000000000 */
[----:B------:R-:W-:Y:S04]  /*1920*/  LDS.U8 R13, [R6+0x1800] ;  /* 0x00180000060d7984 */ /* 0x000fe80000000000 */
[----:B------:R-:W-:Y:S04]  /*1930*/  LDS.U8 R15, [R6+0x1808] ;  /* 0x00180800060f7984 */ /* 0x000fe80000000000 */
[----:B------:R-:W-:Y:S04]  /*1940*/  LDS.U8 R21, [R6+0x2000] ;  /* 0x0020000006157984 */ /* 0x000fe80000000000 */
[----:B------:R-:W-:Y:S04]  /*1950*/  LDS.U8 R23, [R6+0x2008] ;  /* 0x0020080006177984 */ /* 0x000fe80000000000 */
[----:B------:R-:W2:Y:S04]  /*1960*/  LDS.U8 R8, [R114+0x800] ;  /* 0x0008000072087984 */ /* 0x000ea80000000000 */
[----:B------:R-:W3:Y:S04]  /*1970*/  LDS.U8 R12, [R114+0x808] ;  /* 0x00080800720c7984 */ /* 0x000ee80000000000 */
[----:B------:R-:W4:Y:S04]  /*1980*/  LDS.U8 R22, [R114+0x1000] ;  /* 0x0010000072167984 */ /* 0x000f280000000000 */
[----:B------:R-:W0:Y:S04]  /*1990*/  LDS.U8 R28, [R114+0x1008] ;  /* 0x00100800721c7984 */ /* 0x000e280000000000 */
[----:B------:R-:W1:Y:S04]  /*19a0*/  LDS.U8 R34, [R114+0x1800] ;  /* 0x0018000072227984 */ /* 0x000e680000000000 */
[----:B------:R-:W1:Y:S04]  /*19b0*/  LDS.U8 R38, [R114+0x1808] ;  /* 0x0018080072267984 */ /* 0x000e680000000000 */
[----:B------:R-:W1:Y:S04]  /*19c0*/  LDS.U8 R44, [R114+0x2000] ;  /* 0x00200000722c7984 */ /* 0x000e680000000000 */
[----:B------:R-:W1:Y:S04]  /*19d0*/  LDS.U8 R48, [R114+0x2008] ;  /* 0x0020080072307984 */ /* 0x000e680000000000 */
[----:B------:R-:W1:Y:S04]  /*19e0*/  LDS.U8 R10, [R116+0x800] ;  /* 0x00080000740a7984 */ /* 0x000e680000000000 */
[----:B------:R-:W1:Y:S04]  /*19f0*/  LDS.U8 R14, [R116+0x808] ;  /* 0x00080800740e7984 */ /* 0x000e680000000000 */
[----:B------:R-:W1:Y:S01]  /*1a00*/  LDS.U8 R26, [R116+0x1000] ;  /* 0x00100000741a7984 */ /* 0x000e620000000000 */
[----:B--2---:R-:W-:-:S03]  /*1a10*/  PRMT R5, R8, 0x7604, R5 ;  /* 0x0000760408057816 */ /* 0x004fc60000000005 */
[----:B------:R-:W2:Y:S01]  /*1a20*/  LDS.U8 R30, [R116+0x1008] ;  /* 0x00100800741e7984 */ /* 0x000ea20000000000 */
[----:B---3--:R-:W-:-:S03]  /*1a30*/  PRMT R7, R12, 0x7604, R7 ;  /* 0x000076040c077816 */ /* 0x008fc60000000007 */
[----:B------:R-:W3:Y:S01]  /*1a40*/  LDS.U8 R36, [R116+0x1800] ;  /* 0x0018000074247984 */ /* 0x000ee20000000000 */
[----:B----4-:R-:W-:-:S03]  /*1a50*/  PRMT R9, R22, 0x7604, R9 ;  /* 0x0000760416097816 */ /* 0x010fc60000000009 */
[----:B------:R-:W4:Y:S01]  /*1a60*/  LDS.U8 R40, [R116+0x1808] ;  /* 0x0018080074287984 */ /* 0x000f220000000000 */
[----:B0-----:R-:W-:-:S03]  /*1a70*/  PRMT R11, R28, 0x7604, R11 ;  /* 0x000076041c0b7816 */ /* 0x001fc6000000000b */
[----:B------:R-:W0:Y:S01]  /*1a80*/  LDS.U8 R46, [R116+0x2000] ;  /* 0x00200000742e7984 */ /* 0x000e220000000000 */
[----:B-1----:R-:W-:-:S03]  /*1a90*/  PRMT R13, R34, 0x7604, R13 ;  /* 0x00007604220d7816 */ /* 0x002fc6000000000d */
[----:B------:R-:W1:Y:S01]  /*1aa0*/  LDS.U8 R50, [R116+0x2008] ;  /* 0x0020080074327984 */ /* 0x000e620000000000 */
[----:B------:R-:W-:-:S03]  /*1ab0*/  PRMT R15, R38, 0x7604, R15 ;  /* 0x00007604260f7816 */ /* 0x000fc6000000000f */
        /* <DEDUP_REMOVED lines=11> */
[----:B--2---:R-:W-:-:S03]  /*1b70*/  PRMT R11, R30, 0x7054, R11 ;  /* 0x000070541e0b7816 */ /* 0x004fc6000000000b */
[----:B------:R-:W2:Y:S01]  /*1b80*/  LDS.U8 R110, [R115+0x2000] ;  /* 0x00200000736e7984 */ /* 0x000ea20000000000 */
[----:B---3--:R-:W-:-:S03]  /*1b90*/  PRMT R13, R36, 0x7054, R13 ;  /* 0x00007054240d7816 */ /* 0x008fc6000000000d */
[----:B------:R-:W3:Y:S01]  /*1ba0*/  LDS.U8 R52, [R115+0x2008] ;  /* 0x0020080073347984 */ /* 0x000ee20000000000 */
[----:B----4-:R-:W-:Y:S02]  /*1bb0*/  PRMT R15, R40, 0x7054, R15 ;  /* 0x00007054280f7816 */ /* 0x010fe4000000000f */
[----:B0-----:R-:W-:Y:S02]  /*1bc0*/  PRMT R21, R46, 0x7054, R21 ;  /* 0x000070542e157816 */ /* 0x001fe40000000015 */
[----:B-1----:R-:W-:Y:S02]  /*1bd0*/  PRMT R23, R50, 0x7054, R23 ;  /* 0x0000705432177816 */ /* 0x002fe40000000017 */
[----:B------:R-:W-:Y:S02]  /*1be0*/  PRMT R100, R100, 0x654, R5 ;  /* 0x0000065464647816 */ /* 0x000fe40000000005 */
[----:B------:R-:W-:Y:S02]  /*1bf0*/  PRMT R101, R20, 0x654, R7 ;  /* 0x0000065414657816 */ /* 0x000fe40000000007 */
[----:B------:R-:W-:-:S02]  /*1c00*/  PRMT R102, R102, 0x654, R9 ;  /* 0x0000065466667816 */ /* 0x000fc40000000009 */
[----:B------:R-:W-:Y:S02]  /*1c10*/  PRMT R103, R32, 0x654, R11 ;  /* 0x0000065420677816 */ /* 0x000fe4000000000b */
[----:B------:R-:W-:Y:S02]  /*1c20*/  PRMT R108, R108, 0x654, R13 ;  /* 0x000006546c6c7816 */ /* 0x000fe4000000000d */
[----:B------:R-:W-:Y:S02]  /*1c30*/  PRMT R109, R42, 0x654, R15 ;  /* 0x000006542a6d7816 */ /* 0x000fe4000000000f */
[----:B--2---:R-:W-:Y:S02]  /*1c40*/  PRMT R110, R110, 0x654, R21 ;  /* 0x000006546e6e7816 */ /* 0x004fe40000000015 */
[----:B---3--:R-:W-:Y:S02]  /*1c50*/  PRMT R111, R52, 0x654, R23 ;  /* 0x00000654346f7816 */ /* 0x008fe40000000017 */
[----:B------:R-:W-:Y:S01]  /*1c60*/  R2UR UR4, R24 ;  /* 0x00000000180472ca */ /* 0x000fe200000e0000 */
[----:B------:R-:W-:Y:S01]  /*1c70*/  UMOV UR7, 0x40000040 ;  /* 0x4000004000077882 */ /* 0x000fe20000000000 */
[----:B------:R-:W-:-:S11]  /*1c80*/  WARPGROUP.ARRIVE ;  /* 0x00000000000079c5 */ /* 0x000fd60000000000 */
[----:B------:R-:W-:-:S04]  /*1c90*/  USHF.R.U32.HI UR4, URZ, 0x4, UR4 ;  /* 0x000000043f047899 */ /* 0x000fc80008011604 */
[----:B------:R-:W-:-:S04]  /*1ca0*/  ULOP3.LUT UR4, UR4, 0x3fff, URZ, 0xc0, !UPT ;  /* 0x00003fff04047892 */ /* 0x000fc8000f8ec03f */
[----:B------:R-:W-:-:S04]  /*1cb0*/  ULOP3.LUT UR5, UR4, 0x10000, URZ, 0xfc, !UPT ;  /* 0x0001000004057892 */ /* 0x000fc8000f8efc3f */
[----:B------:R-:W-:-:S07]  /*1cc0*/  ULEA UR4, UR41, UR5, 0xa ;  /* 0x0000000529047291 */ /* 0x000fce000f8e503f */
[----:B------:R-:W-:Y:S02]  /*1cd0*/  UMOV UR6, UR4 ;  /* 0x0000000400067c82 */ /* 0x000fe40008000000 */
[----:B------:R-:W-:Y:S01]  /*1ce0*/  QGMMA.64x128x32.F32.E4M3.E5M2 R24, R100, gdesc[UR4], RZ, !UPT, gsb0 ;  /* 0x01e0000464187df3 */ /* 0x000fe2000c0028ff */
[----:B------:R-:W-:Y:S01]  /*1cf0*/  UIADD3 UR6, UR4, 0x2, URZ ;  /* 0x0000000204067890 */ /* 0x000fe2000fffe03f */
[----:B------:R-:W-:Y:S01]  /*1d00*/  UMOV UR7, 0x40000040 ;  /* 0x4000004000077882 */ /* 0x000fe20000000000 */
[----:B------:R-:W-:Y:S02]  /*1d10*/  WARPGROUP.DEPBAR.LE gsb0, 0x0 ;  /* 0x00008000000079c5 */ /* 0x000fe40000010000 */
[----:B------:R-:W-:-:S07]  /*1d20*/  WARPGROUP.ARRIVE ;  /* 0x00000000000079c5 */ /* 0x000fce0000000000 */
[----:B------:R-:W-:Y:S01]  /*1d30*/  QGMMA.64x128x32.F32.E4M3.E5M2 R24, R108, gdesc[UR4], R24, gsb0 ;  /* 0x01e000046c187df3 */ /* 0x000fe20008002818 */
[----:B------:R-:W-:Y:S01]  /*1d40*/  UIADD3 UR6, UR4, 0x4, URZ ;  /* 0x0000000404067890 */ /* 0x000fe2000fffe03f */
[----:B------:R-:W-:Y:S01]  /*1d50*/  UMOV UR7, 0x40000040 ;  /* 0x4000004000077882 */ /* 0x000fe20000000000 */
[----:B------:R-:W-:Y:S01]  /*1d60*/  UIADD3 UR4, UR4, 0x6, URZ ;  /* 0x0000000604047890 */ /* 0x000fe2000fffe03f */
[----:B------:R-:W-:Y:S02]  /*1d70*/  WARPGROUP.DEPBAR.LE gsb0, 0x0 ;  /* 0x00008000000079c5 */ /* 0x000fe40000010000 */
[----:B------:R-:W-:Y:S04]  /*1d80*/  LDS.U8 R5, [R6+0x2800] ;  /* 0x0028000006057984 */ /* 0x000fe80000000000 */
[----:B------:R-:W0:Y:S04]  /*1d90*/  LDS.U8 R8, [R114+0x2800] ;  /* 0x0028000072087984 */ /* 0x000e280000000000 */
[----:B------:R-:W-:Y:S04]  /*1da0*/  LDS.U8 R7, [R6+0x2808] ;  /* 0x0028080006077984 */ /* 0x000fe80000000000 */
[----:B------:R-:W1:Y:S04]  /*1db0*/  LDS.U8 R12, [R114+0x2808] ;  /* 0x00280800720c7984 */ /* 0x000e680000000000 */
[----:B------:R-:W-:Y:S04]  /*1dc0*/  LDS.U8 R9, [R6+0x3000] ;  /* 0x0030000006097984 */ /* 0x000fe80000000000 */
[----:B------:R-:W2:Y:S04]  /*1dd0*/  LDS.U8 R22, [R114+0x3000] ;  /* 0x0030000072167984 */ /* 0x000ea80000000000 */
[----:B------:R-:W-:Y:S04]  /*1de0*/  LDS.U8 R13, [R6+0x3008] ;  /* 0x00300800060d7984 */ /* 0x000fe80000000000 */
[----:B------:R-:W3:Y:S04]  /*1df0*/  LDS.U8 R108, [R114+0x3008] ;  /* 0x00300800726c7984 */ /* 0x000ee80000000000 */
[----:B------:R-:W4:Y:S04]  /*1e00*/  LDS.U8 R10, [R116+0x2800] ;  /* 0x00280000740a7984 */ /* 0x000f280000000000 */
[----:B------:R-:W4:Y:S04]  /*1e10*/  LDS.U8 R14, [R116+0x2808] ;  /* 0x00280800740e7984 */ /* 0x000f280000000000 */
[----:B------:R-:W4:Y:S04]  /*1e20*/  LDS.U8 R102, [R116+0x3000] ;  /* 0x0030000074667984 */ /* 0x000f280000000000 */
[----:B------:R-:W4:Y:S01]  /*1e30*/  LDS.U8 R110, [R116+0x3008] ;  /* 0x00300800746e7984 */ /* 0x000f220000000000 */
[----:B0-----:R-:W-:-:S03]  /*1e40*/  PRMT R5, R8, 0x7604, R5 ;  /* 0x0000760408057816 */ /* 0x001fc60000000005 */
[----:B------:R-:W0:Y:S04]  /*1e50*/  LDS.U8 R100, [R115+0x2800] ;  /* 0x0028000073647984 */ /* 0x000e280000000000 */
[----:B------:R-:W0:Y:S01]  /*1e60*/  LDS.U8 R20, [R115+0x2808] ;  /* 0x0028080073147984 */ /* 0x000e220000000000 */
[----:B-1----:R-:W-:-:S03]  /*1e70*/  PRMT R7, R12, 0x7604, R7 ;  /* 0x000076040c077816 */ /* 0x002fc60000000007 */
[----:B------:R-:W1:Y:S04]  /*1e80*/  LDS.U8 R11, [R115+0x3000] ;  /* 0x00300000730b7984 */ /* 0x000e680000000000 */
[----:B------:R-:W1:Y:S01]  /*1e90*/  LDS.U8 R112, [R115+0x3008] ;  /* 0x0030080073707984 */ /* 0x000e620000000000 */
[----:B--2---:R-:W-:Y:S02]  /*1ea0*/  PRMT R9, R22, 0x7604, R9 ;  /* 0x0000760416097816 */ /* 0x004fe40000000009 */
[----:B---3--:R-:W-:Y:S02]  /*1eb0*/  PRMT R13, R108, 0x7604, R13 ;  /* 0x000076046c0d7816 */ /* 0x008fe4000000000d */
[----:B----4-:R-:W-:Y:S02]  /*1ec0*/  PRMT R5, R10, 0x7054, R5 ;  /* 0x000070540a057816 */ /* 0x010fe40000000005 */
[----:B------:R-:W-:-:S02]  /*1ed0*/  PRMT R7, R14, 0x7054, R7 ;  /* 0x000070540e077816 */ /* 0x000fc40000000007 */
[----:B------:R-:W-:Y:S02]  /*1ee0*/  PRMT R102, R102, 0x7054, R9 ;  /* 0x0000705466667816 */ /* 0x000fe40000000009 */
[----:B------:R-:W-:Y:S02]  /*1ef0*/  PRMT R13, R110, 0x7054, R13 ;  /* 0x000070546e0d7816 */ /* 0x000fe4000000000d */
[----:B0-----:R-:W-:Y:S02]  /*1f00*/  PRMT R100, R100, 0x654, R5 ;  /* 0x0000065464647816 */ /* 0x001fe40000000005 */
[----:B------:R-:W-:Y:S02]  /*1f10*/  PRMT R101, R20, 0x654, R7 ;  /* 0x0000065414657816 */ /* 0x000fe40000000007 */
[----:B-1----:R-:W-:Y:S02]  /*1f20*/  PRMT R102, R11, 0x654, R102 ;  /* 0x000006540b667816 */ /* 0x002fe40000000066 */
[----:B------:R-:W-:-:S04]  /*1f30*/  PRMT R103, R112, 0x654, R13 ;  /* 0x0000065470677816 */ /* 0x000fc8000000000d */
[----:B------:R-:W-:-:S06]  /*1f40*/  WARPGROUP.ARRIVE ;  /* 0x00000000000079c5 */ /* 0x000fcc0000000000 */
[----:B------:R-:W-:Y:S01]  /*1f50*/  QGMMA.64x128x32.F32.E4M3.E5M2 R24, R100, gdesc[UR4], R24, gsb0 ;  /* 0x01e0000464187df3 */ /* 0x000fe20008002818 */
[----:B------:R-:W-:Y:S01]  /*1f60*/  UMOV UR6, UR4 ;  /* 0x0000000400067c82 */ /* 0x000fe20008000000 */
[----:B------:R-:W-:Y:S01]  /*1f70*/  UMOV UR7, 0x40000040 ;  /* 0x4000004000077882 */ /* 0x000fe20000000000 */
[----:B------:R-:W-:Y:S02]  /*1f80*/  WARPGROUP.DEPBAR.LE gsb0, 0x0 ;  /* 0x00008000000079c5 */ /* 0x000fe40000010000 */
[----:B------:R-:W-:Y:S04]  /*1f90*/  LDS.U8 R5, [R6+0x3800] ;  /* 0x0038000006057984 */ /* 0x000fe80000000000 */
[----:B------:R-:W0:Y:S04]  /*1fa0*/  LDS.U8 R8, [R114+0x3800] ;  /* 0x0038000072087984 */ /* 0x000e280000000000 */
[----:B------:R-:W-:Y:S04]  /*1fb0*/  LDS.U8 R7, [R6+0x3808] ;  /* 0x0038080006077984 */ /* 0x000fe80000000000 */
[----:B------:R-:W-:Y:S04]  /*1fc0*/  LDS.U8 R9, [R6+0x4000] ;  /* 0x0040000006097984 */ /* 0x000fe80000000000 */
[----:B------:R-:W-:Y:S04]  /*1fd0*/  LDS.U8 R11, [R6+0x4008] ;  /* 0x00400800060b7984 */ /* 0x000fe80000000000 */
[----:B------:R-:W1:Y:S04]  /*1fe0*/  LDS.U8 R12, [R114+0x3808] ;  /* 0x00380800720c7984 */ /* 0x000e680000000000 */
[----:B------:R-:W2:Y:S04]  /*1ff0*/  LDS.U8 R22, [R114+0x4000] ;  /* 0x0040000072167984 */ /* 0x000ea80000000000 */
[----:B------:R-:W3:Y:S04]  /*2000*/  LDS.U8 R102, [R114+0x4008] ;  /* 0x0040080072667984 */ /* 0x000ee80000000000 */
[----:B------:R-:W4:Y:S04]  /*2010*/  LDS.U8 R10, [R116+0x3800] ;  /* 0x00380000740a7984 */ /* 0x000f280000000000 */
[----:B------:R-:W4:Y:S04]  /*2020*/  LDS.U8 R14, [R116+0x3808] ;  /* 0x00380800740e7984 */ /* 0x000f280000000000 */
[----:B------:R-:W4:Y:S04]  /*2030*/  LDS.U8 R100, [R116+0x4000] ;  /* 0x0040000074647984 */ /* 0x000f280000000000 */
[----:B------:R-:W4:Y:S01]  /*2040*/  LDS.U8 R112, [R116+0x4008] ;  /* 0x0040080074707984 */ /* 0x000f220000000000 */
[----:B0-----:R-:W-:-:S03]  /*2050*/  PRMT R5, R8, 0x7604, R5 ;  /* 0x0000760408057816 */ /* 0x001fc60000000005 */
[----:B------:R-:W0:Y:S04]  /*2060*/  LDS.U8 R108, [R115+0x3800] ;  /* 0x00380000736c7984 */ /* 0x000e280000000000 */
[----:B------:R-:W0:Y:S04]  /*2070*/  LDS.U8 R20, [R115+0x3808] ;  /* 0x0038080073147984 */ /* 0x000e280000000000 */
[----:B------:R-:W0:Y:S04]  /*2080*/  LDS.U8 R110, [R115+0x4000] ;  /* 0x00400000736e7984 */ /* 0x000e280000000000 */
[----:B------:R-:W0:Y:S01]  /*2090*/  LDS.U8 R6, [R115+0x4008] ;  /* 0x0040080073067984 */ /* 0x000e220000000000 */
[----:B-1----:R-:W-:-:S02]  /*20a0*/  PRMT R7, R12, 0x7604, R7 ;  /* 0x000076040c077816 */ /* 0x002fc40000000007 */
[----:B--2---:R-:W-:Y:S02]  /*20b0*/  PRMT R9, R22, 0x7604, R9 ;  /* 0x0000760416097816 */ /* 0x004fe40000000009 */
[----:B---3--:R-:W-:Y:S02]  /*20c0*/  PRMT R11, R102, 0x7604, R11 ;  /* 0x00007604660b7816 */ /* 0x008fe4000000000b */
[----:B----4-:R-:W-:Y:S02]  /*20d0*/  PRMT R5, R10, 0x7054, R5 ;  /* 0x000070540a057816 */ /* 0x010fe40000000005 */
[----:B------:R-:W-:Y:S02]  /*20e0*/  PRMT R7, R14, 0x7054, R7 ;  /* 0x000070540e077816 */ /* 0x000fe40000000007 */
[----:B------:R-:W-:Y:S02]  /*20f0*/  PRMT R9, R100, 0x7054, R9 ;  /* 0x0000705464097816 */ /* 0x000fe40000000009 */
[----:B------:R-:W-:-:S02]  /*2100*/  PRMT R11, R112, 0x7054, R11 ;  /* 0x00007054700b7816 */ /* 0x000fc4000000000b */
[----:B0-----:R-:W-:Y:S02]  /*2110*/  PRMT R108, R108, 0x654, R5 ;  /* 0x000006546c6c7816 */ /* 0x001fe40000000005 */
[----:B------:R-:W-:Y:S02]  /*2120*/  PRMT R109, R20, 0x654, R7 ;  /* 0x00000654146d7816 */ /* 0x000fe40000000007 */
[----:B------:R-:W-:Y:S02]  /*2130*/  PRMT R110, R110, 0x654, R9 ;  /* 0x000006546e6e7816 */ /* 0x000fe40000000009 */
[----:B------:R-:W-:-:S04]  /*2140*/  PRMT R111, R6, 0x654, R11 ;  /* 0x00000654066f7816 */ /* 0x000fc8000000000b */
[----:B------:R-:W-:-:S06]  /*2150*/  WARPGROUP.ARRIVE ;  /* 0x00000000000079c5 */ /* 0x000fcc0000000000 */
[----:B------:R-:W-:Y:S03]  /*2160*/  QGMMA.64x128x32.F32.E4M3.E5M2 R24, R108, gdesc[UR4], R24, gsb0 ;  /* 0x01e000046c187df3 */ /* 0x000fe60008002818 */
[----:B------:R-:W-:Y:S02]  /*2170*/  WARPGROUP.DEPBAR.LE gsb0, 0x0 ;  /* 0x00008000000079c5 */ /* 0x000fe40000010000 */
[----:B------:R-:W-:Y:S05]  /*2180*/  @!P2 BRA `(.L_x_22) ;  /* 0x000000140090a947 */ /* 0x000fea0003800000 */
[----:B------:R-:W-:Y:S05]  /*2190*/  @!P0 BRA `(.L_x_23) ;  /* 0x0000000000048947 */ /* 0x000fea0003800000 */
[----:B------:R-:W-:Y:S01]  /*21a0*/  BPT.TRAP 0x1 ;  /* 0x000000040000795c */ /* 0x000fe20000300000 */
.L_x_23:
[----:B------:R-:W-:-:S05]  /*21b0*/  IMAD.SHL.U32 R12, R0, 0x4000, RZ ;  /* 0x00004000000c7824 */ /* 0x000fca00078e00ff */
[----:B------:R-:W-:Y:S01]  /*21c0*/  IADD3 R5, R3, R12, R96 ;  /* 0x0000000c03057210 */ /* 0x000fe20007ffe060 */
[----:B------:R-:W-:Y:S06]  /*21d0*/  @P1 BRA `(.L_x_24) ;  /* 0x0000000000081947 */ /* 0x000fec0003800000 */
[----:B------:R-:W0:Y:S02]  /*21e0*/  SYNCS.PHASECHK.TRANS64.TRYWAIT P1, [R4+URZ], R117 ;  /* 0x00000075040075a7 */ /* 0x000e24000802017f */
[----:B0-----:R-:W-:Y:S05]  /*21f0*/  @!P1 BRA `(.L_x_25) ;  /* 0x0000008000109947 */ /* 0x001fea0003800000 */
.L_x_24:
[C-C-:B------:R-:W-:Y:S01]  /*2200*/  IMAD.IADD R14, R99.reuse, 0x1, R5.reuse ;  /* 0x00000001630e7824 */ /* 0x140fe200078e0205 */
[----:B0-----:R-:W-:Y:S01]  /*2210*/  LDS.U8 R4, [R5+0x800] ;  /* 0x0008000005047984 */ /* 0x001fe20000000000 */
[----:B------:R-:W-:Y:S01]  /*2220*/  IMAD.IADD R20, R104, 0x1, R5 ;  /* 0x0000000168147824 */ /* 0x000fe200078e0205 */
[----:B------:R-:W0:Y:S02]  /*2230*/  LDC R100, c[0x0][0x28c] ;  /* 0x0000a300ff647b82 */ /* 0x000e240000000800 */
[----:B------:R-:W1:Y:S01]  /*2240*/  LDS.U8 R7, [R14+0x800] ;  /* 0x000800000e077984 */ /* 0x000e620000000000 */
[----:B------:R-:W-:-:S03]  /*2250*/  IMAD.IADD R22, R99, 0x1, R20 ;  /* 0x0000000163167824 */ /* 0x000fc600078e0214 */
[----:B------:R-:W-:Y:S04]  /*2260*/  LDS.U8 R6, [R5+0x808] ;  /* 0x0008080005067984 */ /* 0x000fe80000000000 */
[----:B------:R-:W-:Y:S04]  /*2270*/  LDS.U8 R8, [R5+0x1000] ;  /* 0x0010000005087984 */ /* 0x000fe80000000000 */
[----:B------:R-:W-:Y:S04]  /*2280*/  LDS.U8 R10, [R5+0x1008] ;  /* 0x00100800050a7984 */ /* 0x000fe80000000000 */
[----:B------:R-:W2:Y:S04]  /*2290*/  LDS.U8 R13, [R14+0x808] ;  /* 0x000808000e0d7984 */ /* 0x000ea80000000000 */
[----:B------:R-:W3:Y:S01]  /*22a0*/  LDS.U8 R21, [R14+0x1000] ;  /* 0x001000000e157984 */ /* 0x000ee20000000000 */
[----:B0-----:R-:W-:-:S03]  /*22b0*/  ISETP.GE.AND P1, PT, R100, 0x101, PT ;  /* 0x000001016400780c */ /* 0x001fc60003f26270 */
[----:B------:R-:W0:Y:S04]  /*22c0*/  LDS.U8 R103, [R14+0x1008] ;  /* 0x001008000e677984 */ /* 0x000e280000000000 */
[----:B------:R-:W4:Y:S04]  /*22d0*/  LDS.U8 R9, [R20+0x800] ;  /* 0x0008000014097984 */ /* 0x000f280000000000 */
[----:B------:R-:W4:Y:S04]  /*22e0*/  LDS.U8 R15, [R20+0x808] ;  /* 0x00080800140f7984 */ /* 0x000f280000000000 */
[----:B------:R-:W4:Y:S04]  /*22f0*/  LDS.U8 R23, [R20+0x1000] ;  /* 0x0010000014177984 */ /* 0x000f280000000000 */
[----:B------:R-:W4:Y:S01]  /*2300*/  LDS.U8 R109, [R20+0x1008] ;  /* 0x00100800146d7984 */ /* 0x000f220000000000 */
[----:B-1----:R-:W-:-:S03]  /*2310*/  PRMT R4, R7, 0x7604, R4 ;  /* 0x0000760407047816 */ /* 0x002fc60000000004 */
[----:B------:R-:W1:Y:S04]  /*2320*/  LDS.U8 R11, [R22+0x800] ;  /* 0x00080000160b7984 */ /* 0x000e680000000000 */
[----:B------:R-:W1:Y:S04]  /*2330*/  LDS.U8 R101, [R22+0x808] ;  /* 0x0008080016657984 */ /* 0x000e680000000000 */
[----:B------:R-:W1:Y:S04]  /*2340*/  LDS.U8 R5, [R22+0x1000] ;  /* 0x0010000016057984 */ /* 0x000e680000000000 */
[----:B------:R-:W1:Y:S01]  /*2350*/  LDS.U8 R111, [R22+0x1008] ;  /* 0x00100800166f7984 */ /* 0x000e620000000000 */
[----:B--2---:R-:W-:-:S02]  /*2360*/  PRMT R6, R13, 0x7604, R6 ;  /* 0x000076040d067816 */ /* 0x004fc40000000006 */
[----:B---3--:R-:W-:Y:S02]  /*2370*/  PRMT R8, R21, 0x7604, R8 ;  /* 0x0000760415087816 */ /* 0x008fe40000000008 */
[----:B0-----:R-:W-:Y:S02]  /*2380*/  PRMT R10, R103, 0x7604, R10 ;  /* 0x00007604670a7816 */ /* 0x001fe4000000000a */
[----:B----4-:R-:W-:Y:S02]  /*2390*/  PRMT R4, R9, 0x7054, R4 ;  /* 0x0000705409047816 */ /* 0x010fe40000000004 */
[----:B------:R-:W-:Y:S02]  /*23a0*/  PRMT R6, R15, 0x7054, R6 ;  /* 0x000070540f067816 */ /* 0x000fe40000000006 */
[----:B------:R-:W-:Y:S02]  /*23b0*/  PRMT R8, R23, 0x7054, R8 ;  /* 0x0000705417087816 */ /* 0x000fe40000000008 */
[----:B------:R-:W-:-:S02]  /*23c0*/  PRMT R10, R109, 0x7054, R10 ;  /* 0x000070546d0a7816 */ /* 0x000fc4000000000a */
[----:B-1----:R-:W-:Y:S01]  /*23d0*/  PRMT R100, R11, 0x654, R4 ;  /* 0x000006540b647816 */ /* 0x002fe20000000004 */
[----:B------:R-:W-:Y:S01]  /*23e0*/  IMAD.U32 R4, RZ, RZ, UR41 ;  /* 0x00000029ff047e24 */ /* 0x000fe2000f8e00ff */
[----:B------:R-:W-:Y:S02]  /*23f0*/  PRMT R101, R101, 0x654, R6 ;  /* 0x0000065465657816 */ /* 0x000fe40000000006 */
[----:B------:R-:W-:Y:S02]  /*2400*/  PRMT R102, R5, 0x654, R8 ;  /* 0x0000065405667816 */ /* 0x000fe40000000008 */
[----:B------:R-:W-:Y:S01]  /*2410*/  PRMT R103, R111, 0x654, R10 ;  /* 0x000006546f677816 */ /* 0x000fe2000000000a */
[----:B------:R-:W-:Y:S06]  /*2420*/  @!P1 BRA `(.L_x_26) ;  /* 0x0000000800f49947 */ /* 0x000fec0003800000 */
[----:B------:R-:W-:Y:S01]  /*2430*/  R2UR UR7, R0 ;  /* 0x00000000000772ca */ /* 0x000fe200000e0000 */
[----:B------:R-:W-:Y:S02]  /*2440*/  IMAD.U32 R5, RZ, RZ, UR44 ;  /* 0x0000002cff057e24 */ /* 0x000fe4000f8e00ff */
[----:B------:R-:W-:-:S12]  /*2450*/  IMAD.U32 R4, RZ, RZ, UR41 ;  /* 0x00000029ff047e24 */ /* 0x000fd8000f8e00ff */
.L_x_34:
[----:B------:R-:W-:-:S04]  /*2460*/  UIADD3 UR4, UR7, 0x1, URZ ;  /* 0x0000000107047890 */ /* 0x000fc8000fffe03f */
[----:B------:R-:W-:-:S04]  /*2470*/  UISETP.NE.AND UP0, UPT, UR4, 0x7, UPT ;  /* 0x000000070400788c */ /* 0x000fc8000bf05270 */
[----:B------:R-:W-:Y:S02]  /*2480*/  USEL UR6, URZ, 0x1, UP0 ;  /* 0x000000013f067887 */ /* 0x000fe40008000000 */
[----:B------:R-:W-:-:S04]  /*2490*/  USEL UR4, UR4, URZ, UP0 ;  /* 0x0000003f04047287 */ /* 0x000fc80008000000 */
[----:B------:R-:W-:Y:S02]  /*24a0*/  LOP3.LUT R113, R113, UR6, RZ, 0x3c, !PT ;  /* 0x0000000671717c12 */ /* 0x000fe4000f8e3cff */
[----:B------:R-:W-:Y:S01]  /*24b0*/  IMAD.U32 R0, RZ, RZ, UR4 ;  /* 0x00000004ff007e24 */ /* 0x000fe2000f8e00ff */
[----:B------:R-:W-:Y:S06]  /*24c0*/  @!P0 BRA `(.L_x_27) ;  /* 0x0000000000048947 */ /* 0x000fec0003800000 */
[----:B------:R-:W-:Y:S01]  /*24d0*/  BPT.TRAP 0x1 ;  /* 0x000000040000795c */ /* 0x000fe20000300000 */
.L_x_27:
[----:B------:R-:W0:Y:S01]  /*24e0*/  S2UR UR6, SR_CgaCtaId ;  /* 0x00000000000679c3 */ /* 0x000e220000008800 */
[----:B------:R-:W-:Y:S01]  /*24f0*/  UMOV UR4, 0x400 ;  /* 0x0000040000047882 */ /* 0x000fe20000000000 */
[----:B------:R-:W-:Y:S01]  /*2500*/  SHF.L.U32 R117, R113, 0x1f, RZ ;  /* 0x0000001f71757819 */ /* 0x000fe200000006ff */
[----:B------:R-:W-:Y:S01]  /*2510*/  UMOV UR11, 0x40000040 ;  /* 0x40000040000b7882 */ /* 0x000fe20000000000 */
[----:B------:R-:W-:-:S04]  /*2520*/  IMAD.U32 R7, RZ, RZ, UR7 ;  /* 0x00000007ff077e24 */ /* 0x000fc8000f8e00ff */
[----:B------:R-:W-:Y:S01]  /*2530*/  IMAD R6, R7, 0x4000, R96 ;  /* 0x0000400007067824 */ /* 0x000fe200078e0260 */
[----:B0-----:R-:W-:Y:S02]  /*2540*/  ULEA UR4, UR6, UR4, 0x18 ;  /* 0x0000000406047291 */ /* 0x001fe4000f8ec03f */
[----:B------:R-:W-:-:S04]  /*2550*/  ULEA UR6, UR7, UR5, 0xa ;  /* 0x0000000507067291 */ /* 0x000fc8000f8e503f */
[----:B------:R-:W-:Y:S01]  /*2560*/  IMAD.U32 R3, RZ, RZ, UR4 ;  /* 0x00000004ff037e24 */ /* 0x000fe2000f8e00ff */
[----:B------:R-:W-:Y:S02]  /*2570*/  UIADD3 UR4, UR6, 0x2, URZ ;  /* 0x0000000206047890 */ /* 0x000fe4000fffe03f */
[----:B------:R-:W-:Y:S01]  /*2580*/  UMOV UR10, UR6 ;  /* 0x00000006000a7c82 */ /* 0x000fe20008000000 */
[----:B------:R-:W-:Y:S02]  /*2590*/  IMAD R20, R0, 0x8, R3 ;  /* 0x0000000800147824 */ /* 0x000fe400078e0203 */
[----:B------:R-:W-:Y:S02]  /*25a0*/  IMAD.IADD R22, R3, 0x1, R6 ;  /* 0x0000000103167824 */ /* 0x000fe400078e0206 */
[----:B------:R0:W1:Y:S01]  /*25b0*/  SYNCS.PHASECHK.TRANS64.TRYWAIT P1, [R20+URZ], R117 ;  /* 0x00000075140075a7 */ /* 0x000062000802017f */
[----:B------:R-:W-:Y:S01]  /*25c0*/  WARPGROUP.ARRIVE ;  /* 0x00000000000079c5 */ /* 0x000fe20000000000 */
[----:B------:R-:W-:-:S02]  /*25d0*/  IMAD.IADD R112, R99, 0x1, R22 ;  /* 0x0000000163707824 */ /* 0x000fc400078e0216 */
[----:B------:R-:W-:-:S03]  /*25e0*/  IMAD.IADD R114, R104, 0x1, R22 ;  /* 0x0000000168727824 */ /* 0x000fc600078e0216 */
[----:B------:R-:W-:Y:S01]  /*25f0*/  QGMMA.64x128x32.F32.E4M3.E5M2 R24, R100, gdesc[UR8], R24, gsb0 ;  /* 0x01e0000864187df3 */ /* 0x000fe20008002818 */
[----:B------:R-:W-:Y:S01]  /*2600*/  IMAD.IADD R116, R99, 0x1, R114 ;  /* 0x0000000163747824 */ /* 0x000fe200078e0272 */
[----:B------:R-:W-:Y:S01]  /*2610*/  UMOV UR10, UR4 ;  /* 0x00000004000a7c82 */ /* 0x000fe20008000000 */
[----:B------:R-:W-:Y:S01]  /*2620*/  UMOV UR11, 0x40000040 ;  /* 0x40000040000b7882 */ /* 0x000fe20000000000 */
[----:B------:R-:W-:Y:S02]  /*2630*/  WARPGROUP.DEPBAR.LE gsb0, 0x0 ;  /* 0x00008000000079c5 */ /* 0x000fe40000010000 */
[----:B------:R-:W-:Y:S04]  /*2640*/  LDS.U8 R6, [R22+0x1800] ;  /* 0x0018000016067984 */ /* 0x000fe80000000000 */
[----:B------:R-:W2:Y:S04]  /*2650*/  LDS.U8 R7, [R112+0x1800] ;  /* 0x0018000070077984 */ /* 0x000ea80000000000 */
[----:B------:R-:W-:Y:S04]  /*2660*/  LDS.U8 R8, [R22+0x1808] ;  /* 0x0018080016087984 */ /* 0x000fe80000000000 */
[----:B------:R-:W3:Y:S04]  /*2670*/  LDS.U8 R13, [R112+0x1808] ;  /* 0x00180800700d7984 */ /* 0x000ee80000000000 */
[----:B------:R-:W-:Y:S04]  /*2680*/  LDS.U8 R10, [R22+0x2000] ;  /* 0x00200000160a7984 */ /* 0x000fe80000000000 */
[----:B------:R-:W4:Y:S04]  /*2690*/  LDS.U8 R21, [R112+0x2000] ;  /* 0x0020000070157984 */ /* 0x000f280000000000 */
[----:B------:R-:W-:Y:S04]  /*26a0*/  LDS.U8 R12, [R22+0x2008] ;  /* 0x00200800160c7984 */ /* 0x000fe80000000000 */
[----:B------:R-:W0:Y:S04]  /*26b0*/  LDS.U8 R103, [R112+0x2008] ;  /* 0x0020080070677984 */ /* 0x000e280000000000 */
[----:B------:R-:W1:Y:S04]  /*26c0*/  LDS.U8 R9, [R114+0x1800] ;  /* 0x0018000072097984 */ /* 0x000e680000000000 */
[----:B------:R-:W1:Y:S04]  /*26d0*/  LDS.U8 R15, [R114+0x1808] ;  /* 0x00180800720f7984 */ /* 0x000e680000000000 */
[----:B------:R-:W1:Y:S04]  /*26e0*/  LDS.U8 R23, [R114+0x2000] ;  /* 0x0020000072177984 */ /* 0x000e680000000000 */
[----:B------:R-:W1:Y:S01]  /*26f0*/  LDS.U8 R111, [R114+0x2008] ;  /* 0x00200800726f7984 */ /* 0x000e620000000000 */
[----:B--2---:R-:W-:-:S03]  /*2700*/  PRMT R6, R7, 0x7604, R6 ;  /* 0x0000760407067816 */ /* 0x004fc60000000006 */
[----:B------:R-:W2:Y:S04]  /*2710*/  LDS.U8 R11, [R116+0x1800] ;  /* 0x00180000740b7984 */ /* 0x000ea80000000000 */
[----:B------:R-:W2:Y:S01]  /*2720*/  LDS.U8 R109, [R116+0x1808] ;  /* 0x00180800746d7984 */ /* 0x000ea20000000000 */
[----:B---3--:R-:W-:-:S03]  /*2730*/  PRMT R8, R13, 0x7604, R8 ;  /* 0x000076040d087816 */ /* 0x008fc60000000008 */
[----:B------:R-:W3:Y:S04]  /*2740*/  LDS.U8 R101, [R116+0x2000] ;  /* 0x0020000074657984 */ /* 0x000ee80000000000 */
[----:B------:R-:W3:Y:S01]  /*2750*/  LDS.U8 R14, [R116+0x2008] ;  /* 0x00200800740e7984 */ /* 0x000ee20000000000 */
[----:B----4-:R-:W-:Y:S02]  /*2760*/  PRMT R10, R21, 0x7604, R10 ;  /* 0x00007604150a7816 */ /* 0x010fe4000000000a */
[----:B0-----:R-:W-:Y:S02]  /*2770*/  PRMT R12, R103, 0x7604, R12 ;  /* 0x00007604670c7816 */ /* 0x001fe4000000000c */
[----:B-1----:R-:W-:Y:S02]  /*2780*/  PRMT R6, R9, 0x7054, R6 ;  /* 0x0000705409067816 */ /* 0x002fe40000000006 */
[----:B------:R-:W-:-:S02]  /*2790*/  PRMT R8, R15, 0x7054, R8 ;  /* 0x000070540f087816 */ /* 0x000fc40000000008 */
[----:B------:R-:W-:Y:S02]  /*27a0*/  PRMT R10, R23, 0x7054, R10 ;  /* 0x00007054170a7816 */ /* 0x000fe4000000000a */
[----:B------:R-:W-:Y:S02]  /*27b0*/  PRMT R111, R111, 0x7054, R12 ;  /* 0x000070546f6f7816 */ /* 0x000fe4000000000c */
[----:B--2---:R-:W-:Y:S02]  /*27c0*/  PRMT R108, R11, 0x654, R6 ;  /* 0x000006540b6c7816 */ /* 0x004fe40000000006 */
[----:B------:R-:W-:Y:S02]  /*27d0*/  PRMT R109, R109, 0x654, R8 ;  /* 0x000006546d6d7816 */ /* 0x000fe40000000008 */
[----:B---3--:R-:W-:Y:S02]  /*27e0*/  PRMT R110, R101, 0x654, R10 ;  /* 0x00000654656e7816 */ /* 0x008fe4000000000a */
[----:B------:R-:W-:-:S04]  /*27f0*/  PRMT R111, R14, 0x654, R111 ;  /* 0x000006540e6f7816 */ /* 0x000fc8000000006f */
[----:B------:R-:W-:-:S06]  /*2800*/  WARPGROUP.ARRIVE ;  /* 0x00000000000079c5 */ /* 0x000fcc0000000000 */
[----:B------:R-:W-:Y:S03]  /*2810*/  QGMMA.64x128x32.F32.E4M3.E5M2 R24, R108, gdesc[UR8], R24, gsb0 ;  /* 0x01e000086c187df3 */ /* 0x000fe60008002818 */
        /* <DEDUP_REMOVED lines=28> */
[----:B------:R-:W-:Y:S01]  /*29e0*/  PRMT R103, R115, 0x654, R12 ;  /* 0x0000065473677816 */ /* 0x000fe2000000000c */
[----:B------:R-:W-:Y:S06]  /*29f0*/  @!P0 BRA `(.L_x_28) ;  /* 0x0000000000048947 */ /* 0x000fec0003800000 */
[----:B------:R-:W-:Y:S01]  /*2a00*/  BPT.TRAP 0x1 ;  /* 0x000000040000795c */ /* 0x000fe20000300000 */
.L_x_28:
[----:B------:R-:W-:Y:S01]  /*2a10*/  IMAD R6, R4, 0x8, R3 ;  /* 0x0000000804067824 */ /* 0x000fe200078e0203 */
[----:B------:R-:W-:-:S03]  /*2a20*/  ISETP.GT.U32.AND P2, PT, R18, 0x1, PT ;  /* 0x000000011200780c */ /* 0x000fc60003f44070 */
[----:B------:R-:W-:-:S05]  /*2a30*/  VIADD R6, R6, 0x38 ;  /* 0x0000003806067836 */ /* 0x000fca0000000000 */
[----:B------:R-:W-:-:S04]  /*2a40*/  PRMT R6, RZ, 0x654, R6 ;  /* 0x00000654ff067816 */ /* 0x000fc80000000006 */
[----:B------:R0:W-:Y:S01]  /*2a50*/  SYNCS.ARRIVE.TRANS64.RED.A1T0 RZ, [R6+URZ], RZ ;  /* 0x000000ff06ff79a7 */ /* 0x0001e2000810043f */
[----:B------:R-:W-:Y:S05]  /*2a60*/  @P2 BRA `(.L_x_29) ;  /* 0x0000000000042947 */ /* 0x000fea0003800000 */
[----:B------:R-:W-:Y:S01]  /*2a70*/  BPT.TRAP 0x1 ;  /* 0x000000040000795c */ /* 0x000fe20000300000 */
.L_x_29:
[----:B------:R-:W-:Y:S01]  /*2a80*/  UIADD3 UR4, UR6, 0x4, URZ ;  /* 0x0000000406047890 */ /* 0x000fe2000fffe03f */
[----:B------:R-:W-:Y:S01]  /*2a90*/  WARPGROUP.ARRIVE ;  /* 0x00000000000079c5 */ /* 0x000fe20000000000 */
[----:B------:R-:W-:Y:S01]  /*2aa0*/  UMOV UR11, 0x40000040 ;  /* 0x40000040000b7882 */ /* 0x000fe20000000000 */
[----:B------:R-:W-:-:S04]  /*2ab0*/  VIADD R4, R4, 0x1 ;  /* 0x0000000104047836 */ /* 0x000fc80000000000 */
[----:B------:R-:W-:Y:S01]  /*2ac0*/  UMOV UR10, UR4 ;  /* 0x00000004000a7c82 */ /* 0x000fe20008000000 */
[C---:B------:R-:W-:Y:S01]  /*2ad0*/  ISETP.NE.AND P2, PT, R4.reuse, 0x7, PT ;  /* 0x000000070400780c */ /* 0x040fe20003f45270 */
[----:B------:R-:W-:Y:S03]  /*2ae0*/  QGMMA.64x128x32.F32.E4M3.E5M2 R24, R100, gdesc[UR8], R24, gsb0 ;  /* 0x01e0000864187df3 */ /* 0x000fe60008002818 */
[----:B------:R-:W-:Y:S01]  /*2af0*/  SEL R4, R4, RZ, P2 ;  /* 0x000000ff04047207 */ /* 0x000fe20001000000 */
[----:B------:R-:W-:Y:S02]  /*2b00*/  WARPGROUP.DEPBAR.LE gsb0, 0x0 ;  /* 0x00008000000079c5 */ /* 0x000fe40000010000 */
[----:B0-----:R-:W-:Y:S04]  /*2b10*/  LDS.U8 R6, [R22+0x3800] ;  /* 0x0038000016067984 */ /* 0x001fe80000000000 */
        /* <DEDUP_REMOVED lines=29> */
.L_x_30:
[----:B------:R-:W-:Y:S01]  /*2cf0*/  IMAD.SHL.U32 R12, R0, 0x4000, RZ ;  /* 0x00004000000c7824 */ /* 0x000fe200078e00ff */
[----:B------:R-:W-:Y:S04]  /*2d00*/  BSSY B0, `(.L_x_31) ;  /* 0x0000005000007945 */ /* 0x000fe80003800000 */
[----:B------:R-:W-:Y:S01]  /*2d10*/  IADD3 R22, R3, R12, R96 ;  /* 0x0000000c03167210 */ /* 0x000fe20007ffe060 */
[----:B------:R-:W-:Y:S06]  /*2d20*/  @P1 BRA `(.L_x_32) ;  /* 0x0000000000081947 */ /* 0x000fec0003800000 */
[----:B------:R-:W0:Y:S02]  /*2d30*/  SYNCS.PHASECHK.TRANS64.TRYWAIT P1, [R20+URZ], R117 ;  /* 0x00000075140075a7 */ /* 0x000e24000802017f */
[----:B0-----:R-:W-:Y:S05]  /*2d40*/  @!P1 BRA `(.L_x_33) ;  /* 0x0000007400509947 */ /* 0x001fea0003800000 */
.L_x_32:
[----:B------:R-:W-:Y:S05]  /*2d50*/  BSYNC B0 ;  /* 0x0000000000007941 */ /* 0x000fea0003800000 */
.L_x_31:
[C-C-:B0-----:R-:W-:Y:S01]  /*2d60*/  IMAD.IADD R20, R99.reuse, 0x1, R22.reuse ;  /* 0x0000000163147824 */ /* 0x141fe200078e0216 */
[----:B------:R-:W-:Y:S01]  /*2d70*/  LDS.U8 R10, [R22+0x1000] ;  /* 0x00100000160a7984 */ /* 0x000fe20000000000 */
[----:B------:R-:W-:Y:S01]  /*2d80*/  IMAD.IADD R100, R104, 0x1, R22 ;  /* 0x0000000168647824 */ /* 0x000fe200078e0216 */
[----:B------:R-:W-:Y:S05]  /*2d90*/  WARPSYNC.ALL ;  /* 0x0000000000007948 */ /* 0x000fea0003800000 */
[----:B------:R-:W0:Y:S01]  /*2da0*/  LDS.U8 R21, [R20+0x1000] ;  /* 0x0010000014157984 */ /* 0x000e220000000000 */
[----:B------:R-:W-:-:S03]  /*2db0*/  IMAD.IADD R102, R99, 0x1, R100 ;  /* 0x0000000163667824 */ /* 0x000fc600078e0264 */
        /* <DEDUP_REMOVED lines=14> */
[----:B------:R0:W0:Y:S01]  /*2ea0*/  LDS.U8 R119, [R102+0x1008] ;  /* 0x0010080066777984 */ /* 0x0000220000000000 */
        /* <DEDUP_REMOVED lines=10> */
[----:B------:R-:W-:Y:S01]  /*2f50*/  PRMT R103, R119, 0x654, R14 ;  /* 0x0000065477677816 */ /* 0x000fe2000000000e */
[----:B------:R-:W-:Y:S01]  /*2f60*/  UIADD3 UR4, UR6, 0x6, URZ ;  /* 0x0000000606047890 */ /* 0x000fe2000fffe03f */
[----:B------:R-:W-:Y:S01]  /*2f70*/  WARPGROUP.ARRIVE ;  /* 0x00000000000079c5 */ /* 0x000fe20000000000 */
[----:B------:R-:W-:Y:S01]  /*2f80*/  UMOV UR7, 0x40000040 ;  /* 0x4000004000077882 */ /* 0x000fe20000000000 */
[C---:B------:R-:W-:Y:S01]  /*2f90*/  ISETP.GT.AND P1, PT, R5.reuse, 0x2, PT ;  /* 0x000000020500780c */ /* 0x040fe20003f24270 */
[----:B------:R-:W-:-:S03]  /*2fa0*/  VIADD R5, R5, 0xffffffff ;  /* 0xffffffff05057836 */ /* 0x000fc60000000000 */
[----:B------:R-:W-:Y:S02]  /*2fb0*/  UMOV UR6, UR4 ;  /* 0x0000000400067c82 */ /* 0x000fe40008000000 */
[----:B------:R-:W-:Y:S01]  /*2fc0*/  QGMMA.64x128x32.F32.E4M3.E5M2 R24, R108, gdesc[UR4], R24, gsb0 ;  /* 0x01e000046c187df3 */ /* 0x000fe20008002818 */
[----:B------:R-:W-:Y:S02]  /*2fd0*/  R2UR UR7, R0 ;  /* 0x00000000000772ca */ /* 0x000fe400000e0000 */
[----:B------:R-:W-:-:S04]  /*2fe0*/  WARPGROUP.DEPBAR.LE gsb0, 0x0 ;  /* 0x00008000000079c5 */ /* 0x000fc80000010000 */
[----:B------:R-:W-:Y:S09]  /*2ff0*/  @P1 BRA `(.L_x_34) ;  /* 0xfffffff400181947 */ /* 0x000ff2000383ffff */
.L_x_26:
[----:B------:R-:W-:Y:S01]  /*3000*/  IMAD.MOV.U32 R7, RZ, RZ, 0x40000040 ;  /* 0x40000040ff077424 */ /* 0x000fe200078e00ff */
[----:B------:R-:W-:Y:S01]  /*3010*/  LEA R6, R0, UR5, 0xa ;  /* 0x0000000500067c11 */ /* 0x000fe2000f8e50ff */
[----:B------:R-:W-:Y:S01]  /*3020*/  WARPGROUP.ARRIVE ;  /* 0x00000000000079c5 */ /* 0x000fe20000000000 */
[----:B------:R-:W-:Y:S01]  /*3030*/  IADD3 R20, R3, R12, R96 ;  /* 0x0000000c03147210 */ /* 0x000fe20007ffe060 */
[----:B------:R-:W-:Y:S01]  /*3040*/  IMAD.MOV.U32 R9, RZ, RZ, 0x40000040 ;  /* 0x40000040ff097424 */ /* 0x000fe200078e00ff */
[C---:B------:R-:W-:Y:S01]  /*3050*/  R2UR UR6, R6.reuse ;  /* 0x00000000060672ca */ /* 0x040fe200000e0000 */
[----:B------:R-:W-:Y:S01]  /*3060*/  VIADD R8, R6, 0x2 ;  /* 0x0000000206087836 */ /* 0x000fe20000000000 */
[----:B------:R-:W-:Y:S01]  /*3070*/  R2UR UR7, R7 ;  /* 0x00000000070772ca */ /* 0x000fe200000e0000 */
[--C-:B------:R-:W-:Y:S02]  /*3080*/  IMAD.IADD R22, R99, 0x1, R20.reuse ;  /* 0x0000000163167824 */ /* 0x100fe400078e0214 */
[----:B------:R-:W-:-:S04]  /*3090*/  IMAD.IADD R108, R104, 0x1, R20 ;  /* 0x00000001686c7824 */ /* 0x000fc800078e0214 */
[----:B------:R-:W-:-:S06]  /*30a0*/  IMAD.IADD R110, R99, 0x1, R108 ;  /* 0x00000001636e7824 */ /* 0x000fcc00078e026c */
[----:B------:R-:W-:Y:S01]  /*30b0*/  QGMMA.64x128x32.F32.E4M3.E5M2 R24, R100, gdesc[UR4], R24, gsb0 ;  /* 0x01e0000464187df3 */ /* 0x000fe20008002818 */
[----:B------:R-:W-:Y:S02]  /*30c0*/  R2UR UR6, R8 ;  /* 0x00000000080672ca */ /* 0x000fe400000e0000 */
[----:B------:R-:W-:Y:S01]  /*30d0*/  R2UR UR7, R9 ;  /* 0x00000000090772ca */ /* 0x000fe200000e0000 */
[----:B------:R-:W-:Y:S02]  /*30e0*/  WARPGROUP.DEPBAR.LE gsb0, 0x0 ;  /* 0x00008000000079c5 */ /* 0x000fe40000010000 */
[----:B------:R-:W-:Y:S04]  /*30f0*/  LDS.U8 R0, [R20+0x1800] ;  /* 0x0018000014007984 */ /* 0x000fe80000000000 */
[----:B------:R-:W-:Y:S04]  /*3100*/  LDS.U8 R10, [R20+0x1808] ;  /* 0x00180800140a7984 */ /* 0x000fe80000000000 */
[----:B------:R-:W-:Y:S04]  /*3110*/  LDS.U8 R12, [R20+0x2000] ;  /* 0x00200000140c7984 */ /* 0x000fe80000000000 */
[----:B------:R-:W-:Y:S04]  /*3120*/  LDS.U8 R14, [R20+0x2008] ;  /* 0x00200800140e7984 */ /* 0x000fe80000000000 */
[----:B------:R-:W0:Y:S04]  /*3130*/  LDS.U8 R5, [R22+0x1800] ;  /* 0x0018000016057984 */ /* 0x000e280000000000 */
[----:B------:R-:W1:Y:S04]  /*3140*/  LDS.U8 R15, [R22+0x1808] ;  /* 0x00180800160f7984 */ /* 0x000e680000000000 */
[----:B------:R-:W2:Y:S04]  /*3150*/  LDS.U8 R23, [R22+0x2000] ;  /* 0x0020000016177984 */ /* 0x000ea80000000000 */
[----:B------:R-:W3:Y:S04]  /*3160*/  LDS.U8 R111, [R22+0x2008] ;  /* 0x00200800166f7984 */ /* 0x000ee80000000000 */
[----:B------:R-:W4:Y:S04]  /*3170*/  LDS.U8 R11, [R108+0x1800] ;  /* 0x001800006c0b7984 */ /* 0x000f280000000000 */
[----:B------:R-:W4:Y:S04]  /*3180*/  LDS.U8 R21, [R108+0x1808] ;  /* 0x001808006c157984 */ /* 0x000f280000000000 */
[----:B------:R-:W4:Y:S04]  /*3190*/  LDS.U8 R103, [R108+0x2000] ;  /* 0x002000006c677984 */ /* 0x000f280000000000 */
[----:B------:R-:W4:Y:S04]  /*31a0*/  LDS.U8 R113, [R108+0x2008] ;  /* 0x002008006c717984 */ /* 0x000f280000000000 */
[----:B------:R-:W4:Y:S04]  /*31b0*/  LDS.U8 R13, [R110+0x1800] ;  /* 0x001800006e0d7984 */ /* 0x000f280000000000 */
[----:B------:R-:W4:Y:S04]  /*31c0*/  LDS.U8 R101, [R110+0x1808] ;  /* 0x001808006e657984 */ /* 0x000f280000000000 */
[----:B------:R-:W4:Y:S01]  /*31d0*/  LDS.U8 R109, [R110+0x2000] ;  /* 0x002000006e6d7984 */ /* 0x000f220000000000 */
[----:B0-----:R-:W-:-:S03]  /*31e0*/  PRMT R0, R5, 0x7604, R0 ;  /* 0x0000760405007816 */ /* 0x001fc60000000000 */
[----:B------:R-:W0:Y:S01]  /*31f0*/  LDS.U8 R115, [R110+0x2008] ;  /* 0x002008006e737984 */ /* 0x000e220000000000 */
[----:B-1----:R-:W-:Y:S02]  /*3200*/  PRMT R10, R15, 0x7604, R10 ;  /* 0x000076040f0a7816 */ /* 0x002fe4000000000a */
[----:B--2---:R-:W-:Y:S02]  /*3210*/  PRMT R12, R23, 0x7604, R12 ;  /* 0x00007604170c7816 */ /* 0x004fe4000000000c */
[----:B---3--:R-:W-:Y:S02]  /*3220*/  PRMT R14, R111, 0x7604, R14 ;  /* 0x000076046f0e7816 */ /* 0x008fe4000000000e */
[----:B----4-:R-:W-:Y:S02]  /*3230*/  PRMT R0, R11, 0x7054, R0 ;  /* 0x000070540b007816 */ /* 0x010fe40000000000 */
[----:B------:R-:W-:Y:S02]  /*3240*/  PRMT R10, R21, 0x7054, R10 ;  /* 0x00007054150a7816 */ /* 0x000fe4000000000a */
[----:B------:R-:W-:-:S02]  /*3250*/  PRMT R12, R103, 0x7054, R12 ;  /* 0x00007054670c7816 */ /* 0x000fc4000000000c */
[----:B------:R-:W-:Y:S02]  /*3260*/  PRMT R14, R113, 0x7054, R14 ;  /* 0x00007054710e7816 */ /* 0x000fe4000000000e */
[----:B------:R-:W-:Y:S02]  /*3270*/  PRMT R100, R13, 0x654, R0 ;  /* 0x000006540d647816 */ /* 0x000fe40000000000 */
[----:B------:R-:W-:Y:S02]  /*3280*/  PRMT R101, R101, 0x654, R10 ;  /* 0x0000065465657816 */ /* 0x000fe4000000000a */
[----:B------:R-:W-:Y:S02]  /*3290*/  PRMT R102, R109, 0x654, R12 ;  /* 0x000006546d667816 */ /* 0x000fe4000000000c */
[----:B0-----:R-:W-:-:S04]  /*32a0*/  PRMT R103, R115, 0x654, R14 ;  /* 0x0000065473677816 */ /* 0x001fc8000000000e */
[----:B------:R-:W-:-:S06]  /*32b0*/  WARPGROUP.ARRIVE ;  /* 0x00000000000079c5 */ /* 0x000fcc0000000000 */
[----:B------:R-:W-:Y:S03]  /*32c0*/  QGMMA.64x128x32.F32.E4M3.E5M2 R24, R100, gdesc[UR4], R24, gsb0 ;  /* 0x01e0000464187df3 */ /* 0x000fe60008002818 */
        /* <DEDUP_REMOVED lines=29> */
[----:B------:R-:W-:Y:S06]  /*34a0*/  @!P0 BRA `(.L_x_35) ;  /* 0x0000000000048947 */ /* 0x000fec0003800000 */
[----:B------:R-:W-:Y:S01]  /*34b0*/  BPT.TRAP 0x1 ;  /* 0x000000040000795c */ /* 0x000fe20000300000 */
.L_x_35:
[----:B------:R-:W-:Y:S01]  /*34c0*/  IMAD R4, R4, 0x8, R3 ;  /* 0x0000000804047824 */ /* 0x000fe200078e0203 */
[----:B------:R-:W-:-:S03]  /*34d0*/  ISETP.GT.U32.AND P1, PT, R18, 0x1, PT ;  /* 0x000000011200780c */ /* 0x000fc60003f24070 */
[----:B------:R-:W-:-:S05]  /*34e0*/  VIADD R4, R4, 0x38 ;  /* 0x0000003804047836 */ /* 0x000fca0000000000 */
[----:B------:R-:W-:-:S04]  /*34f0*/  PRMT R4, RZ, 0x654, R4 ;  /* 0x00000654ff047816 */ /* 0x000fc80000000004 */
[----:B------:R0:W-:Y:S01]  /*3500*/  SYNCS.ARRIVE.TRANS64.RED.A1T0 RZ, [R4+URZ], RZ ;  /* 0x000000ff04ff79a7 */ /* 0x0001e2000810043f */
[----:B------:R-:W-:Y:S05]  /*3510*/  @P1 BRA `(.L_x_36) ;  /* 0x0000000000041947 */ /* 0x000fea0003800000 */
[----:B------:R-:W-:Y:S01]  /*3520*/  BPT.TRAP 0x1 ;  /* 0x000000040000795c */ /* 0x000fe20000300000 */
.L_x_36:
[C---:B0-----:R-:W-:Y:S01]  /*3530*/  VIADD R4, R6.reuse, 0x4 ;  /* 0x0000000406047836 */ /* 0x041fe20000000000 */
[----:B------:R-:W-:Y:S01]  /*3540*/  WARPGROUP.ARRIVE ;  /* 0x00000000000079c5 */ /* 0x000fe20000000000 */
[----:B------:R-:W-:Y:S02]  /*3550*/  IMAD.MOV.U32 R5, RZ, RZ, 0x40000040 ;  /* 0x40000040ff057424 */ /* 0x000fe400078e00ff */
[----:B------:R-:W-:Y:S01]  /*3560*/  VIADD R6, R6, 0x6 ;  /* 0x0000000606067836 */ /* 0x000fe20000000000 */
[----:B------:R-:W-:Y:S01]  /*3570*/  R2UR UR6, R4 ;  /* 0x00000000040672ca */ /* 0x000fe200000e0000 */
[----:B------:R-:W-:Y:S01]  /*3580*/  IMAD.MOV.U32 R7, RZ, RZ, 0x40000040 ;  /* 0x40000040ff077424 */ /* 0x000fe200078e00ff */
[----:B------:R-:W-:-:S13]  /*3590*/  R2UR UR7, R5 ;  /* 0x00000000050772ca */ /* 0x000fda00000e0000 */
        /* <DEDUP_REMOVED lines=20> */
[----:B------:R0:W0:Y:S01]  /*36e0*/  LDS.U8 R12, [R110+0x4008] ;  /* 0x004008006e0c7984 */ /* 0x0000220000000000 */
        /* <DEDUP_REMOVED lines=9> */
[----:B0-----:R-:W-:Y:S02]  /*3780*/  PRMT R110, R101, 0x654, R8 ;  /* 0x00000654656e7816 */ /* 0x001fe40000000008 */
[----:B------:R-:W-:-:S04]  /*3790*/  PRMT R111, R12, 0x654, R111 ;  /* 0x000006540c6f7816 */ /* 0x000fc8000000006f */
[----:B------:R-:W-:-:S06]  /*37a0*/  WARPGROUP.ARRIVE ;  /* 0x00000000000079c5 */ /* 0x000fcc0000000000 */
[----:B------:R-:W-:Y:S03]  /*37b0*/  QGMMA.64x128x32.F32.E4M3.E5M2 R24, R108, gdesc[UR4], R24, gsb0 ;  /* 0x01e000046c187df3 */ /* 0x000fe60008002818 */
[----:B------:R-:W-:Y:S02]  /*37c0*/  WARPGROUP.DEPBAR.LE gsb0, 0x0 ;  /* 0x00008000000079c5 */ /* 0x000fe40000010000 */
.L_x_22:
[----:B------:R-:W-:Y:S05]  /*37d0*/  @!P0 BRA `(.L_x_37) ;  /* 0x0000000000048947 */ /* 0x000fea0003800000 */
[----:B------:R-:W-:Y:S01]  /*37e0*/  BPT.TRAP 0x1 ;  /* 0x000000040000795c */ /* 0x000fe20000300000 */
.L_x_37:
[----:B------:R-:W-:Y:S01]  /*37f0*/  UIADD3 UR6, UR44, UR41, URZ ;  /* 0x000000292c067290 */ /* 0x000fe2000fffe03f */
[----:B------:R-:W-:-:S03]  /*3800*/  ISETP.GT.U32.AND P0, PT, R18, 0x1, PT ;  /* 0x000000011200780c */ /* 0x000fc60003f04070 */
[----:B------:R-:W-:-:S04]  /*3810*/  UIMAD.WIDE.U32 UR4, UR6, 0x24924925, URZ ;  /* 0x24924925060478a5 */ /* 0x000fc8000f8e003f */
[----:B------:R-:W-:-:S04]  /*3820*/  UIADD3 UR4, UR6, -UR5, URZ ;  /* 0x8000000506047290 */ /* 0x000fc8000fffe03f */
[----:B------:R-:W-:-:S04]  /*3830*/  ULEA.HI UR4, UR4, UR5, URZ, 0x1f ;  /* 0x0000000504047291 */ /* 0x000fc8000f8ff83f */
[----:B------:R-:W-:-:S04]  /*3840*/  USHF.R.U32.HI UR4, URZ, 0x2, UR4 ;  /* 0x000000023f047899 */ /* 0x000fc80008011604 */
[----:B------:R-:W-:-:S06]  /*3850*/  UIMAD UR4, UR4, -0x7, UR6 ;  /* 0xfffffff9040478a4 */ /* 0x000fcc000f8e0206 */
[----:B------:R-:W-:-:S04]  /*3860*/  IMAD.U32 R0, RZ, RZ, UR4 ;  /* 0x00000004ff007e24 */ /* 0x000fc8000f8e00ff */
[----:B------:R-:W-:-:S04]  /*3870*/  IMAD R3, R0, 0x8, R3 ;  /* 0x0000000800037824 */ /* 0x000fc800078e0203 */
[----:B------:R-:W-:-:S05]  /*3880*/  VIADD R3, R3, 0x38 ;  /* 0x0000003803037836 */ /* 0x000fca0000000000 */
[----:B------:R-:W-:-:S04]  /*3890*/  PRMT R3, RZ, 0x654, R3 ;  /* 0x00000654ff037816 */ /* 0x000fc80000000003 */
[----:B------:R0:W-:Y:S01]  /*38a0*/  SYNCS.ARRIVE.TRANS64.RED.A1T0 RZ, [R3+URZ], RZ ;  /* 0x000000ff03ff79a7 */ /* 0x0001e2000810043f */
[----:B------:R-:W-:Y:S05]  /*38b0*/  @P0 BRA `(.L_x_38) ;  /* 0x0000000000040947 */ /* 0x000fea0003800000 */
[----:B------:R-:W-:Y:S01]  /*38c0*/  BPT.TRAP 0x1 ;  /* 0x000000040000795c */ /* 0x000fe20000300000 */
.L_x_38:
[----:B------:R-:W-:Y:S01]  /*38d0*/  UIADD3 UR41, UR43, UR41, URZ ;  /* 0x000000292b297290 */ /* 0x000fe2000fffe03f */
[----:B------:R-:W-:Y:S01]  /*38e0*/  IMAD.SHL.U32 R92, R92, 0x80, RZ ;  /* 0x000000805c5c7824 */ /* 0x000fe200078e00ff */
[----:B------:R-:W-:Y:S01]  /*38f0*/  ULDC UR7, c[0x0][0x288] ;  /* 0x0000a20000077ab9 */ /* 0x000fe20000000800 */
[----:B------:R-:W-:Y:S01]  /*3900*/  IMAD.SHL.U32 R10, R89, 0x80, RZ ;  /* 0x00000080590a7824 */ /* 0x000fe200078e00ff */
[----:B------:R-:W-:Y:S01]  /*3910*/  UIMAD.WIDE.U32 UR4, UR41, 0x24924925, URZ ;  /* 0x24924925290478a5 */ /* 0x000fe2000f8e003f */
[----:B------:R-:W-:Y:S01]  /*3920*/  IMAD.MOV.U32 R0, RZ, RZ, -0x1 ;  /* 0xffffffffff007424 */ /* 0x000fe200078e00ff */
[----:B------:R-:W-:Y:S01]  /*3930*/  UISETP.GT.U32.AND UP0, UPT, UR41, 0x6, UPT ;  /* 0x000000062900788c */ /* 0x000fe2000bf04070 */
[----:B------:R-:W-:Y:S01]  /*3940*/  ISETP.GE.AND P0, PT, R92, UR7, PT ;  /* 0x000000075c007c0c */ /* 0x000fe2000bf06270 */
[----:B------:R-:W-:Y:S02]  /*3950*/  UIADD3 UR4, UR41, -UR5, URZ ;  /* 0x8000000529047290 */ /* 0x000fe4000fffe03f */
[----:B------:R-:W-:-:S02]  /*3960*/  UISETP.LT.U32.AND UP0, UPT, UR43, 0x7, UP0 ;  /* 0x000000072b00788c */ /* 0x000fc40008701070 */
[----:B------:R-:W-:Y:S02]  /*3970*/  ULEA.HI UR4, UR4, UR5, URZ, 0x1f ;  /* 0x0000000504047291 */ /* 0x000fe4000f8ff83f */
[----:B------:R-:W-:Y:S01]  /*3980*/  UISETP.GE.U32.AND UP1, UPT, UR43, 0x7, UPT ;  /* 0x000000072b00788c */ /* 0x000fe2000bf26070 */
[----:B------:R-:W-:Y:S01]  /*3990*/  ULDC UR5, c[0x0][0x284] ;  /* 0x0000a10000057ab9 */ /* 0x000fe20000000800 */
[----:B------:R-:W-:Y:S01]  /*39a0*/  USEL UR6, URZ, 0x1, !UP0 ;  /* 0x000000013f067887 */ /* 0x000fe2000c000000 */
[----:B------:R-:W-:Y:S01]  /*39b0*/  ISETP.GE.OR P0, PT, R10, UR5, P0 ;  /* 0x000000050a007c0c */ /* 0x000fe20008706670 */
[----:B------:R-:W-:Y:S02]  /*39c0*/  USHF.R.U32.HI UR4, URZ, 0x2, UR4 ;  /* 0x000000023f047899 */ /* 0x000fe40008011604 */
[----:B------:R-:W-:Y:S02]  /*39d0*/  ULOP3.LUT UR40, UR40, UR6, URZ, 0x3c, !UPT ;  /* 0x0000000628287292 */ /* 0x000fe4000f8e3c3f */
[----:B------:R-:W-:-:S03]  /*39e0*/  UIMAD UR41, UR4, -0x7, UR41 ;  /* 0xfffffff9042978a4 */ /* 0x000fc6000f8e0229 */
[----:B------:R-:W-:-:S05]  /*39f0*/  @UP1 ULOP3.LUT UR40, UR40, 0x1, UR4, 0x78, !UPT ;  /* 0x0000000128281892 */ /* 0x000fca000f8e7804 */
[----:B------:R-:W-:Y:S07]  /*3a00*/  @P0 BRA `(.L_x_39) ;  /* 0x0000004400d00947 */ /* 0x000fee0003800000 */
[----:B------:R-:W1:Y:S01]  /*3a10*/  LDC.64 R14, c[0x0][0x5c8] ;  /* 0x00017200ff0e7b82 */ /* 0x000e620000000a00 */
[----:B------:R-:W-:Y:S01]  /*3a20*/  LOP3.LUT R8, R92, 0x6, R98, 0xf8, !PT ;  /* 0x000000065c087812 */ /* 0x000fe200078ef862 */
[----:B------:R-:W-:Y:S01]  /*3a30*/  ULDC.64 UR4, c[0x0][0x5d0] ;  /* 0x0001740000047ab9 */ /* 0x000fe20000000a00 */
[----:B------:R-:W-:Y:S01]  /*3a40*/  SHF.R.S32.HI R11, RZ, 0x1f, R88 ;  /* 0x0000001fff0b7819 */ /* 0x000fe20000011458 */
[----:B------:R-:W-:Y:S01]  /*3a50*/  IMAD.WIDE R12, R89, 0x80, R90 ;  /* 0x00000080590c7825 */ /* 0x000fe200078e025a */
[--C-:B------:R-:W-:Y:S01]  /*3a60*/  SHF.R.S32.HI R9, RZ, 0x1f, R8.reuse ;  /* 0x0000001fff097819 */ /* 0x100fe20000011408 */
[----:B------:R-:W-:Y:S02]  /*3a70*/  BSSY B0, `(.L_x_39) ;  /* 0x000046d000007945 */ /* 0x000fe40003800000 */
[----:B0-----:R-:W-:Y:S02]  /*3a80*/  IMAD R3, R11, UR4, RZ ;  /* 0x000000040b037c24 */ /* 0x001fe4000f8e02ff */
[----:B------:R-:W-:-:S04]  /*3a90*/  IMAD.WIDE.U32 R4, R88, UR4, R8 ;  /* 0x0000000458047c25 */ /* 0x000fc8000f8e0008 */
[----:B------:R-:W-:Y:S01]  /*3aa0*/  IMAD R3, R88, UR5, R3 ;  /* 0x0000000558037c24 */ /* 0x000fe2000f8e0203 */
[----:B------:R-:W-:Y:S01]  /*3ab0*/  ULDC.64 UR4, c[0x0][0x5c0] ;  /* 0x0001700000047ab9 */ /* 0x000fe20000000a00 */
[----:B------:R-:W-:Y:S02]  /*3ac0*/  IMAD.IADD R20, R107, 0x1, -R10 ;  /* 0x000000016b147824 */ /* 0x000fe400078e0a0a */
[----:B------:R-:W-:Y:S02]  /*3ad0*/  IMAD.IADD R5, R5, 0x1, R3 ;  /* 0x0000000105057824 */ /* 0x000fe400078e0203 */
[----:B-1----:R-:W-:-:S04]  /*3ae0*/  IMAD R6, R13, R14, RZ ;  /* 0x0000000e0d067224 */ /* 0x002fc800078e02ff */
[C---:B------:R-:W-:Y:S02]  /*3af0*/  IMAD R3, R12.reuse, R15, R6 ;  /* 0x0000000f0c037224 */ /* 0x040fe400078e0206 */
[----:B------:R-:W-:-:S04]  /*3b00*/  IMAD.WIDE.U32 R6, R12, R14, R4 ;  /* 0x0000000e0c067225 */ /* 0x000fc800078e0004 */
[----:B------:R-:W-:Y:S01]  /*3b10*/  IMAD.IADD R5, R7, 0x1, R3 ;  /* 0x0000000107057824 */ /* 0x000fe200078e0203 */
[----:B------:R-:W-:Y:S02]  /*3b20*/  LEA R4, P0, R14, R6, 0x3 ;  /* 0x000000060e047211 */ /* 0x000fe400078018ff */
[----:B------:R-:W-:Y:S02]  /*3b30*/  IADD3 R6, P1, R6, UR4, RZ ;  /* 0x0000000406067c10 */ /* 0x000fe4000ff3e0ff */
[----:B------:R-:W-:Y:S02]  /*3b40*/  LEA.HI.X R3, R14, R5, R15, 0x3, P0 ;  /* 0x000000050e037211 */ /* 0x000fe400000f1c0f */
[----:B-----5:R-:W-:Y:S02]  /*3b50*/  FSETP.NEU.AND P0, PT, R94, RZ, PT ;  /* 0x000000ff5e00720b */ /* 0x020fe40003f0d000 */
[----:B------:R-:W-:Y:S02]  /*3b60*/  IADD3 R4, P2, R4, UR4, RZ ;  /* 0x0000000404047c10 */ /* 0x000fe4000ff5e0ff */
[----:B------:R-:W-:-:S02]  /*3b70*/  IADD3.X R7, R5, UR5, RZ, P1, !PT ;  /* 0x0000000505077c10 */ /* 0x000fc40008ffe4ff */
[----:B------:R-:W-:Y:S01]  /*3b80*/  IADD3.X R5, R3, UR5, RZ, P2, !PT ;  /* 0x0000000503057c10 */ /* 0x000fe200097fe4ff */
[----:B------:R-:W-:-:S06]  /*3b90*/  IMAD.IADD R3, R95, 0x1, -R92 ;  /* 0x000000015f037824 */ /* 0x000fcc00078e0a5c */
[----:B------:R-:W-:Y:S05]  /*3ba0*/  @!P0 BRA `(.L_x_40) ;  /* 0x00000034005c8947 */ /* 0x000fea0003800000 */
[----:B------:R-:W0:Y:S01]  /*3bb0*/  LDC.64 R22, c[0x0][0x5b0] ;  /* 0x00016c00ff167b82 */ /* 0x000e220000000a00 */
[----:B------:R-:W-:Y:S01]  /*3bc0*/  ULDC.64 UR4, c[0x0][0x5b8] ;  /* 0x00016e0000047ab9 */ /* 0x000fe20000000a00 */
[----:B------:R-:W-:Y:S01]  /*3bd0*/  ISETP.GE.AND P0, PT, R20, 0x1, PT ;  /* 0x000000011400780c */ /* 0x000fe20003f06270 */
[----:B------:R-:W-:Y:S01]  /*3be0*/  IMAD R15, R11, UR4, RZ ;  /* 0x000000040b0f7c24 */ /* 0x000fe2000f8e02ff */
[----:B------:R-:W-:Y:S01]  /*3bf0*/  BSSY B1, `(.L_x_41) ;  /* 0x000000e000017945 */ /* 0x000fe20003800000 */
[C---:B------:R-:W-:Y:S01]  /*3c00*/  IMAD.WIDE.U32 R10, R88.reuse, UR4, R8 ;  /* 0x00000004580a7c25 */ /* 0x040fe2000f8e0008 */
[----:B------:R-:W-:Y:S02]  /*3c10*/  ISETP.LT.OR P3, PT, R3, 0x1, !P0 ;  /* 0x000000010300780c */ /* 0x000fe40004761670 */
[----:B------:R-:W1:Y:S01]  /*3c20*/  LDC.64 R100, c[0x0][0x5a8] ;  /* 0x00016a00ff647b82 */ /* 0x000e620000000a00 */
[----:B------:R-:W-:-:S04]  /*3c30*/  IMAD R15, R88, UR5, R15 ;  /* 0x00000005580f7c24 */ /* 0x000fc8000f8e020f */
[----:B------:R-:W-:Y:S02]  /*3c40*/  IMAD.IADD R11, R11, 0x1, R15 ;  /* 0x000000010b0b7824 */ /* 0x000fe400078e020f */
[-C--:B0-----:R-:W-:Y:S02]  /*3c50*/  IMAD R14, R13, R22.reuse, RZ ;  /* 0x000000160d0e7224 */ /* 0x081fe400078e02ff */
[----:B------:R-:W-:-:S04]  /*3c60*/  IMAD.WIDE.U32 R8, R12, R22, R10 ;  /* 0x000000160c087225 */ /* 0x000fc800078e000a */
[----:B------:R-:W-:Y:S01]  /*3c70*/  IMAD R14, R12, R23, R14 ;  /* 0x000000170c0e7224 */ /* 0x000fe200078e020e */
[----:B-1----:R-:W-:-:S04]  /*3c80*/  IADD3 R8, P1, R8, R100, RZ ;  /* 0x0000006408087210 */ /* 0x002fc80007f3e0ff */
[--C-:B------:R-:W-:Y:S02]  /*3c90*/  IADD3.X R9, R101, R9, R14.reuse, P1, !PT ;  /* 0x0000000965097210 */ /* 0x100fe40000ffe40e */
[----:B------:R-:W-:Y:S01]  /*3ca0*/  PRMT R14, RZ, 0x7610, R14 ;  /* 0x00007610ff0e7816 */ /* 0x000fe2000000000e */
[----:B------:R-:W-:Y:S06]  /*3cb0*/  @P3 BRA `(.L_x_42) ;  /* 0x0000000000043947 */ /* 0x000fec0003800000 */
[----:B------:R0:W5:Y:S02]  /*3cc0*/  LDG.E.U8 R14, desc[UR36][R8.64] ;  /* 0x00000024080e7981 */ /* 0x000164000c1e1100 */
.L_x_42:
[----:B------:R-:W-:Y:S05]  /*3cd0*/  BSYNC B1 ;  /* 0x0000000000017941 */ /* 0x000fea0003800000 */
.L_x_41:
[----:B-----5:R-:W-:Y:S01]  /*3ce0*/  LOP3.LUT R14, R14, 0xff, RZ, 0xc0, !PT ;  /* 0x000000ff0e0e7812 */ /* 0x020fe200078ec0ff */
[----:B------:R-:W-:Y:S01]  /*3cf0*/  BSSY B1, `(.L_x_43) ;  /* 0x000000b000017945 */ /* 0x000fe20003800000 */
[----:B------:R-:W-:Y:S02]  /*3d00*/  ISETP.LT.OR P2, PT, R3, 0x2, !P0 ;  /* 0x000000020300780c */ /* 0x000fe40004741670 */
[----:B------:R-:W-:-:S05]  /*3d10*/  F2FP.F16.E4M3.UNPACK_B R14, R14 ;  /* 0x0000000eff0e723e */ /* 0x000fca00020006ff */
[----:B------:R-:W-:Y:S01]  /*3d20*/  HADD2.F32 R15, -RZ, R14.H0_H0 ;  /* 0x2000000eff0f7230 */ /* 0x000fe20000004100 */
[----:B------:R-:W-:-:S04]  /*3d30*/  PRMT R14, RZ, 0x7610, R14 ;  /* 0x00007610ff0e7816 */ /* 0x000fc8000000000e */
[----:B------:R-:W-:-:S04]  /*3d40*/  FMUL R15, R15, R94 ;  /* 0x0000005e0f0f7220 */ /* 0x000fc80000400000 */
[----:B------:R-:W-:-:S05]  /*3d50*/  FFMA R15, R24, R93, R15 ;  /* 0x0000005d180f7223 */ /* 0x000fca000000000f */
[----:B------:R-:W-:-:S05]  /*3d60*/  F2FP.SATFINITE.E4M3.F32.PACK_AB_MERGE_C R15, RZ, R15, RZ ;  /* 0x0000000fff0f723e */ /* 0x000fca00048070ff */
[----:B------:R1:W-:Y:S01]  /*3d70*/  @!P3 STG.E.U8 desc[UR36][R6.64], R15 ;  /* 0x0000000f0600b986 */ /* 0x0003e2000c101124 */
[----:B------:R-:W-:Y:S05]  /*3d80*/  @P2 BRA `(.L_x_44) ;  /* 0x0000000000042947 */ /* 0x000fea0003800000 */
[----:B------:R2:W5:Y:S02]  /*3d90*/  LDG.E.U8 R14, desc[UR36][R8.64+0x1] ;  /* 0x00000124080e7981 */ /* 0x000564000c1e1100 */
.L_x_44:
[----:B------:R-:W-:Y:S05]  /*3da0*/  BSYNC B1 ;  /* 0x0000000000017941 */ /* 0x000fea0003800000 */
.L_x_43:
[----:B-----5:R-:W-:Y:S01]  /*3db0*/  LOP3.LUT R14, R14, 0xff, RZ, 0xc0, !PT ;  /* 0x000000ff0e0e7812 */ /* 0x020fe200078ec0ff */
[----:B------:R-:W-:Y:S01]  /*3dc0*/  BSSY B1, `(.L_x_45) ;  /* 0x0000013000017945 */ /* 0x000fe20003800000 */
[----:B------:R-:W-:Y:S02]  /*3dd0*/  IADD3 R21, P1, R12, 0x8, RZ ;  /* 0x000000080c157810 */ /* 0x000fe40007f3e0ff */
[----:B------:R-:W-:-:S03]  /*3de0*/  F2FP.F16.E4M3.UNPACK_B R14, R14 ;  /* 0x0000000eff0e723e */ /* 0x000fc600020006ff */
[----:B------:R-:W-:Y:S01]  /*3df0*/  IMAD.X R13, RZ, RZ, R13, P1 ;  /* 0x000000ffff0d7224 */ /* 0x000fe200008e060d */
[----:B------:R-:W-:Y:S01]  /*3e00*/  ISETP.GE.AND P1, PT, R20, 0x9, PT ;  /* 0x000000091400780c */ /* 0x000fe20003f26270 */
[----:B-1----:R-:W-:Y:S02]  /*3e10*/  HADD2.F32 R15, -RZ, R14.H0_H0 ;  /* 0x2000000eff0f7230 */ /* 0x002fe40000004100 */
[-C--:B------:R-:W-:Y:S01]  /*3e20*/  IMAD R14, R13, R22.reuse, RZ ;  /* 0x000000160d0e7224 */ /* 0x080fe200078e02ff */
[----:B------:R-:W-:Y:S01]  /*3e30*/  ISETP.LT.OR P4, PT, R3, 0x1, !P1 ;  /* 0x000000010300780c */ /* 0x000fe20004f81670 */
[----:B------:R-:W-:-:S04]  /*3e40*/  IMAD.WIDE.U32 R10, R21, R22, R10 ;  /* 0x00000016150a7225 */ /* 0x000fc800078e000a */
[----:B------:R-:W-:Y:S01]  /*3e50*/  FMUL R12, R15, R94 ;  /* 0x0000005e0f0c7220 */ /* 0x000fe20000400000 */
[----:B------:R-:W-:-:S03]  /*3e60*/  IMAD R14, R21, R23, R14 ;  /* 0x00000017150e7224 */ /* 0x000fc600078e020e */
[----:B------:R-:W-:-:S01]  /*3e70*/  FFMA R12, R25, R93, R12 ;  /* 0x0000005d190c7223 */ /* 0x000fc2000000000c */
[----:B------:R-:W-:-:S04]  /*3e80*/  IADD3 R10, P3, R10, R100, RZ ;  /* 0x000000640a0a7210 */ /* 0x000fc80007f7e0ff */
[----:B------:R-:W-:Y:S02]  /*3e90*/  F2FP.SATFINITE.E4M3.F32.PACK_AB_MERGE_C R13, RZ, R12, RZ ;  /* 0x0000000cff0d723e */ /* 0x000fe400048070ff */
[----:B------:R-:W-:Y:S02]  /*3ea0*/  IADD3.X R11, R101, R11, R14, P3, !PT ;  /* 0x0000000b650b7210 */ /* 0x000fe40001ffe40e */
[----:B------:R-:W-:Y:S01]  /*3eb0*/  PRMT R12, RZ, 0x7610, R12 ;  /* 0x00007610ff0c7816 */ /* 0x000fe2000000000c */
[----:B------:R1:W-:Y:S01]  /*3ec0*/  @!P2 STG.E.U8 desc[UR36][R6.64+0x1], R13 ;  /* 0x0000010d0600a986 */ /* 0x0003e2000c101124 */
[----:B------:R-:W-:Y:S05]  /*3ed0*/  @P4 BRA `(.L_x_46) ;  /* 0x0000000000044947 */ /* 0x000fea0003800000 */
[----:B------:R3:W5:Y:S02]  /*3ee0*/  LDG.E.U8 R12, desc[UR36][R10.64] ;  /* 0x000000240a0c7981 */ /* 0x000764000c1e1100 */
.L_x_46:
[----:B------:R-:W-:Y:S05]  /*3ef0*/  BSYNC B1 ;  /* 0x0000000000017941 */ /* 0x000fea0003800000 */
.L_x_45:
[----:B-----5:R-:W-:Y:S01]  /*3f00*/  LOP3.LUT R12, R12, 0xff, RZ, 0xc0, !PT ;  /* 0x000000ff0c0c7812 */ /* 0x020fe200078ec0ff */
[----:B------:R-:W-:Y:S01]  /*3f10*/  BSSY B1, `(.L_x_47) ;  /* 0x000000b000017945 */ /* 0x000fe20003800000 */
[----:B------:R-:W-:Y:S02]  /*3f20*/  ISETP.LT.OR P2, PT, R3, 0x2, !P1 ;  /* 0x000000020300780c */ /* 0x000fe40004f41670 */
[----:B------:R-:W-:-:S05]  /*3f30*/  F2FP.F16.E4M3.UNPACK_B R12, R12 ;  /* 0x0000000cff0c723e */ /* 0x000fca00020006ff */
[----:B-1----:R-:W-:Y:S01]  /*3f40*/  HADD2.F32 R13, -RZ, R12.H0_H0 ;  /* 0x2000000cff0d7230 */ /* 0x002fe20000004100 */
[----:B------:R-:W-:-:S04]  /*3f50*/  PRMT R12, RZ, 0x7610, R12 ;  /* 0x00007610ff0c7816 */ /* 0x000fc8000000000c */
[----:B------:R-:W-:-:S04]  /*3f60*/  FMUL R13, R13, R94 ;  /* 0x0000005e0d0d7220 */ /* 0x000fc80000400000 */
[----:B------:R-:W-:-:S05]  /*3f70*/  FFMA R13, R26, R93, R13 ;  /* 0x0000005d1a0d7223 */ /* 0x000fca000000000d */
[----:B------:R-:W-:-:S05]  /*3f80*/  F2FP.SATFINITE.E4M3.F32.PACK_AB_MERGE_C R13, RZ, R13, RZ ;  /* 0x0000000dff0d723e */ /* 0x000fca00048070ff */
[----:B------:R1:W-:Y:S01]  /*3f90*/  @!P4 STG.E.U8 desc[UR36][R4.64], R13 ;  /* 0x0000000d0400c986 */ /* 0x0003e2000c101124 */
[----:B------:R-:W-:Y:S05]  /*3fa0*/  @P2 BRA `(.L_x_48) ;  /* 0x0000000000042947 */ /* 0x000fea0003800000 */
[----:B------:R4:W5:Y:S02]  /*3fb0*/  LDG.E.U8 R12, desc[UR36][R10.64+0x1] ;  /* 0x000001240a0c7981 */ /* 0x000964000c1e1100 */
.L_x_48:
[----:B------:R-:W-:Y:S05]  /*3fc0*/  BSYNC B1 ;  /* 0x0000000000017941 */ /* 0x000fea0003800000 */
.L_x_47:
[----:B-----5:R-:W-:Y:S01]  /*3fd0*/  LOP3.LUT R12, R12, 0xff, RZ, 0xc0, !PT ;  /* 0x000000ff0c0c7812 */ /* 0x020fe200078ec0ff */
[----:B------:R-:W-:Y:S01]  /*3fe0*/  BSSY B1, `(.L_x_49) ;  /* 0x000000b000017945 */ /* 0x000fe20003800000 */
[----:B------:R-:W-:Y:S02]  /*3ff0*/  ISETP.LT.OR P3, PT, R3, 0x9, !P0 ;  /* 0x000000090300780c */ /* 0x000fe40004761670 */
[----:B------:R-:W-:-:S05]  /*4000*/  F2FP.F16.E4M3.UNPACK_B R12, R12 ;  /* 0x0000000cff0c723e */ /* 0x000fca00020006ff */
[----:B-1----:R-:W-:-:S05]  /*4010*/  HADD2.F32 R13, -RZ, R12.H0_H0 ;  /* 0x2000000cff0d7230 */ /* 0x002fca0000004100 */
[----:B------:R-:W-:-:S04]  /*4020*/  FMUL R12, R13, R94 ;  /* 0x0000005e0d0c7220 */ /* 0x000fc80000400000 */
[----:B------:R-:W-:-:S05]  /*4030*/  FFMA R12, R27, R93, R12 ;  /* 0x0000005d1b0c7223 */ /* 0x000fca000000000c */
[----:B------:R-:W-:Y:S02]  /*4040*/  F2FP.SATFINITE.E4M3.F32.PACK_AB_MERGE_C R13, RZ, R12, RZ ;  /* 0x0000000cff0d723e */ /* 0x000fe400048070ff */
[----:B------:R-:W-:-:S03]  /*4050*/  PRMT R12, RZ, 0x7610, R12 ;  /* 0x00007610ff0c7816 */ /* 0x000fc6000000000c */
[----:B------:R1:W-:Y:S01]  /*4060*/  @!P2 STG.E.U8 desc[UR36][R4.64+0x1], R13 ;  /* 0x0000010d0400a986 */ /* 0x0003e2000c101124 */
[----:B------:R-:W-:Y:S05]  /*4070*/  @P3 BRA `(.L_x_50) ;  /* 0x0000000000043947 */ /* 0x000fea0003800000 */
[----:B------:R0:W5:Y:S02]  /*4080*/  LDG.E.U8 R12, desc[UR36][R8.64+0x8] ;  /* 0x00000824080c7981 */ /* 0x000164000c1e1100 */
.L_x_50:
[----:B------:R-:W-:Y:S05]  /*4090*/  BSYNC B1 ;  /* 0x0000000000017941 */ /* 0x000fea0003800000 */
.L_x_49:
        /* <DEDUP_REMOVED lines=12> */
.L_x_52:
[----:B------:R-:W-:Y:S05]  /*4160*/  BSYNC B1 ;  /* 0x0000000000017941 */ /* 0x000fea0003800000 */
.L_x_51:
        /* <DEDUP_REMOVED lines=12> */
.L_x_54:
[----:B------:R-:W-:Y:S05]  /*4230*/  BSYNC B1 ;  /* 0x0000000000017941 */ /* 0x000fea0003800000 */
.L_x_53:
        /* <DEDUP_REMOVED lines=12> */
.L_x_56:
[----:B------:R-:W-:Y:S05]  /*4300*/  BSYNC B1 ;  /* 0x0000000000017941 */ /* 0x000fea0003800000 */
.L_x_55:
        /* <DEDUP_REMOVED lines=12> */
.L_x_58:
[----:B------:R-:W-:Y:S05]  /*43d0*/  BSYNC B1 ;  /* 0x0000000000017941 */ /* 0x000fea0003800000 */
.L_x_57:
        /* <DEDUP_REMOVED lines=12> */
.L_x_60:
[----:B------:R-:W-:Y:S05]  /*44a0*/  BSYNC B1 ;  /* 0x0000000000017941 */ /* 0x000fea0003800000 */
.L_x_59:
        /* <DEDUP_REMOVED lines=12> */
.L_x_62:
[----:B------:R-:W-:Y:S05]  /*4570*/  BSYNC B1 ;  /* 0x0000000000017941 */ /* 0x000fea0003800000 */
.L_x_61:
        /* <DEDUP_REMOVED lines=12> */
.L_x_64:
[----:B------:R-:W-:Y:S05]  /*4640*/  BSYNC B1 ;  /* 0x0000000000017941 */ /* 0x000fea0003800000 */
.L_x_63:
        /* <DEDUP_REMOVED lines=12> */
.L_x_66:
[----:B------:R-:W-:Y:S05]  /*4710*/  BSYNC B1 ;  /* 0x0000000000017941 */ /* 0x000fea0003800000 */
.L_x_65:
        /* <DEDUP_REMOVED lines=12> */
.L_x_68:
[----:B------:R-:W-:Y:S05]  /*47e0*/  BSYNC B1 ;  /* 0x0000000000017941 */ /* 0x000fea0003800000 */
.L_x_67:
        /* <DEDUP_REMOVED lines=12> */
.L_x_70:
[----:B------:R-:W-:Y:S05]  /*48b0*/  BSYNC B1 ;  /* 0x0000000000017941 */ /* 0x000fea0003800000 */
.L_x_69:
        /* <DEDUP_REMOVED lines=12> */
.L_x_72:
[----:B------:R-:W-:Y:S05]  /*4980*/  BSYNC B1 ;  /* 0x0000000000017941 */ /* 0x000fea0003800000 */
.L_x_71:
        /* <DEDUP_REMOVED lines=12> */
.L_x_74:
[----:B------:R-:W-:Y:S05]  /*4a50*/  BSYNC B1 ;  /* 0x0000000000017941 */ /* 0x000fea0003800000 */
.L_x_73:
        /* <DEDUP_REMOVED lines=12> */
.L_x_76:
[----:B------:R-:W-:Y:S05]  /*4b20*/  BSYNC B1 ;  /* 0x0000000000017941 */ /* 0x000fea0003800000 */
.L_x_75:
        /* <DEDUP_REMOVED lines=12> */
.L_x_78:
[----:B------:R-:W-:Y:S05]  /*4bf0*/  BSYNC B1 ;  /* 0x0000000000017941 */ /* 0x000fea0003800000 */
.L_x_77:
        /* <DEDUP_REMOVED lines=12> */
.L_x_80:
[----:B------:R-:W-:Y:S05]  /*4cc0*/  BSYNC B1 ;  /* 0x0000000000017941 */ /* 0x000fea0003800000 */
.L_x_79:
        /* <DEDUP_REMOVED lines=12> */
.L_x_82:
[----:B------:R-:W-:Y:S05]  /*4d90*/  BSYNC B1 ;  /* 0x0000000000017941 */ /* 0x000fea0003800000 */
.L_x_81:
        /* <DEDUP_REMOVED lines=12> */
.L_x_84:
[----:B------:R-:W-:Y:S05]  /*4e60*/  BSYNC B1 ;  /* 0x0000000000017941 */ /* 0x000fea0003800000 */
.L_x_83:
        /* <DEDUP_REMOVED lines=12> */
.L_x_86:
[----:B------:R-:W-:Y:S05]  /*4f30*/  BSYNC B1 ;  /* 0x0000000000017941 */ /* 0x000fea0003800000 */
.L_x_85:
        /* <DEDUP_REMOVED lines=12> */
.L_x_88:
[----:B------:R-:W-:Y:S05]  /*5000*/  BSYNC B1 ;  /* 0x0000000000017941 */ /* 0x000fea0003800000 */
.L_x_87:
        /* <DEDUP_REMOVED lines=12> */
.L_x_90:
[----:B------:R-:W-:Y:S05]  /*50d0*/  BSYNC B1 ;  /* 0x0000000000017941 */ /* 0x000fea0003800000 */
.L_x_89:
        /* <DEDUP_REMOVED lines=12> */
.L_x_92:
[----:B------:R-:W-:Y:S05]  /*51a0*/  BSYNC B1 ;  /* 0x0000000000017941 */ /* 0x000fea0003800000 */
.L_x_91:
        /* <DEDUP_REMOVED lines=12> */
.L_x_94:
[----:B------:R-:W-:Y:S05]  /*5270*/  BSYNC B1 ;  /* 0x0000000000017941 */ /* 0x000fea0003800000 */
.L_x_93:
        /* <DEDUP_REMOVED lines=12> */
.L_x_96:
[----:B------:R-:W-:Y:S05]  /*5340*/  BSYNC B1 ;  /* 0x0000000000017941 */ /* 0x000fea0003800000 */
.L_x_95:
        /* <DEDUP_REMOVED lines=12> */
.L_x_98:
[----:B------:R-:W-:Y:S05]  /*5410*/  BSYNC B1 ;  /* 0x0000000000017941 */ /* 0x000fea0003800000 */
.L_x_97:
        /* <DEDUP_REMOVED lines=12> */
.L_x_100:
[----:B------:R-:W-:Y:S05]  /*54e0*/  BSYNC B1 ;  /* 0x0000000000017941 */ /* 0x000fea0003800000 */
.L_x_99:
        /* <DEDUP_REMOVED lines=12> */
.L_x_102:
[----:B------:R-:W-:Y:S05]  /*55b0*/  BSYNC B1 ;  /* 0x0000000000017941 */ /* 0x000fea0003800000 */
.L_x_101:
        /* <DEDUP_REMOVED lines=12> */
.L_x_104:
[----:B------:R-:W-:Y:S05]  /*5680*/  BSYNC B1 ;  /* 0x0000000000017941 */ /* 0x000fea0003800000 */
.L_x_103:
        /* <DEDUP_REMOVED lines=12> */
.L_x_106:
[----:B------:R-:W-:Y:S05]  /*5750*/  BSYNC B1 ;  /* 0x0000000000017941 */ /* 0x000fea0003800000 */
.L_x_105:
        /* <DEDUP_REMOVED lines=12> */
.L_x_108:
[----:B------:R-:W-:Y:S05]  /*5820*/  BSYNC B1 ;  /* 0x0000000000017941 */ /* 0x000fea0003800000 */
.L_x_107:
        /* <DEDUP_REMOVED lines=12> */
.L_x_110:
[----:B------:R-:W-:Y:S05]  /*58f0*/  BSYNC B1 ;  /* 0x0000000000017941 */ /* 0x000fea0003800000 */
.L_x_109:
        /* <DEDUP_REMOVED lines=12> */
.L_x_112:
[----:B------:R-:W-:Y:S05]  /*59c0*/  BSYNC B1 ;  /* 0x0000000000017941 */ /* 0x000fea0003800000 */
.L_x_111:
        /* <DEDUP_REMOVED lines=12> */
.L_x_114:
[----:B------:R-:W-:Y:S05]  /*5a90*/  BSYNC B1 ;  /* 0x0000000000017941 */ /* 0x000fea0003800000 */
.L_x_113:
        /* <DEDUP_REMOVED lines=12> */
.L_x_116:
[----:B------:R-:W-:Y:S05]  /*5b60*/  BSYNC B1 ;  /* 0x0000000000017941 */ /* 0x000fea0003800000 */
.L_x_115:
        /* <DEDUP_REMOVED lines=12> */
.L_x_118:
[----:B------:R-:W-:Y:S05]  /*5c30*/  BSYNC B1 ;  /* 0x0000000000017941 */ /* 0x000fea0003800000 */
.L_x_117:
        /* <DEDUP_REMOVED lines=12> */
.L_x_120:
[----:B------:R-:W-:Y:S05]  /*5d00*/  BSYNC B1 ;  /* 0x0000000000017941 */ /* 0x000fea0003800000 */
.L_x_119:
        /* <DEDUP_REMOVED lines=12> */
.L_x_122:
[----:B------:R-:W-:Y:S05]  /*5dd0*/  BSYNC B1 ;  /* 0x0000000000017941 */ /* 0x000fea0003800000 */
.L_x_121:
        /* <DEDUP_REMOVED lines=12> */
.L_x_124:
[----:B------:R-:W-:Y:S05]  /*5ea0*/  BSYNC B1 ;  /* 0x0000000000017941 */ /* 0x000fea0003800000 */
.L_x_123:
        /* <DEDUP_REMOVED lines=12> */
.L_x_126:
[----:B------:R-:W-:Y:S05]  /*5f70*/  BSYNC B1 ;  /* 0x0000000000017941 */ /* 0x000fea0003800000 */
.L_x_125:
        /* <DEDUP_REMOVED lines=12> */
.L_x_128:
[----:B------:R-:W-:Y:S05]  /*6040*/  BSYNC B1 ;  /* 0x0000000000017941 */ /* 0x000fea0003800000 */
.L_x_127:
        /* <DEDUP_REMOVED lines=12> */
.L_x_130:
[----:B------:R-:W-:Y:S05]  /*6110*/  BSYNC B1 ;  /* 0x0000000000017941 */ /* 0x000fea0003800000 */
.L_x_129:
        /* <DEDUP_REMOVED lines=12> */
.L_x_132:
[----:B------:R-:W-:Y:S05]  /*61e0*/  BSYNC B1 ;  /* 0x0000000000017941 */ /* 0x000fea0003800000 */
.L_x_131:
        /* <DEDUP_REMOVED lines=12> */
.L_x_134:
[----:B------:R-:W-:Y:S05]  /*62b0*/  BSYNC B1 ;  /* 0x0000000000017941 */ /* 0x000fea0003800000 */
.L_x_133:
        /* <DEDUP_REMOVED lines=12> */
.L_x_136:
[----:B------:R-:W-:Y:S05]  /*6380*/  BSYNC B1 ;  /* 0x0000000000017941 */ /* 0x000fea0003800000 */
.L_x_135:
        /* <DEDUP_REMOVED lines=12> */
.L_x_138:
[----:B------:R-:W-:Y:S05]  /*6450*/  BSYNC B1 ;  /* 0x0000000000017941 */ /* 0x000fea0003800000 */
.L_x_137:
        /* <DEDUP_REMOVED lines=12> */
.L_x_140:
[----:B------:R-:W-:Y:S05]  /*6520*/  BSYNC B1 ;  /* 0x0000000000017941 */ /* 0x000fea0003800000 */
.L_x_139:
        /* <DEDUP_REMOVED lines=12> */
.L_x_142:
[----:B------:R-:W-:Y:S05]  /*65f0*/  BSYNC B1 ;  /* 0x0000000000017941 */ /* 0x000fea0003800000 */
.L_x_141:
        /* <DEDUP_REMOVED lines=12> */
.L_x_144:
[----:B------:R-:W-:Y:S05]  /*66c0*/  BSYNC B1 ;  /* 0x0000000000017941 */ /* 0x000fea0003800000 */
.L_x_143:
        /* <DEDUP_REMOVED lines=12> */
.L_x_146:
[----:B------:R-:W-:Y:S05]  /*6790*/  BSYNC B1 ;  /* 0x0000000000017941 */ /* 0x000fea0003800000 */
.L_x_145:
        /* <DEDUP_REMOVED lines=12> */
.L_x_148:
[----:B------:R-:W-:Y:S05]  /*6860*/  BSYNC B1 ;  /* 0x0000000000017941 */ /* 0x000fea0003800000 */
.L_x_147:
        /* <DEDUP_REMOVED lines=12> */
.L_x_150:
[----:B------:R-:W-:Y:S05]  /*6930*/  BSYNC B1 ;  /* 0x0000000000017941 */ /* 0x000fea0003800000 */
.L_x_149:
        /* <DEDUP_REMOVED lines=12> */
.L_x_152:
[----:B------:R-:W-:Y:S05]  /*6a00*/  BSYNC B1 ;  /* 0x0000000000017941 */ /* 0x000fea0003800000 */
.L_x_151:
        /* <DEDUP_REMOVED lines=12> */
.L_x_154:
[----:B------:R-:W-:Y:S05]  /*6ad0*/  BSYNC B1 ;  /* 0x0000000000017941 */ /* 0x000fea0003800000 */
.L_x_153:
        /* <DEDUP_REMOVED lines=12> */
.L_x_156:
[----:B------:R-:W-:Y:S05]  /*6ba0*/  BSYNC B1 ;  /* 0x0000000000017941 */ /* 0x000fea0003800000 */
.L_x_155:
        /* <DEDUP_REMOVED lines=12> */
.L_x_158:
[----:B------:R-:W-:Y:S05]  /*6c70*/  BSYNC B1 ;  /* 0x0000000000017941 */ /* 0x000fea0003800000 */
.L_x_157:
        /* <DEDUP_REMOVED lines=12> */
.L_x_160:
[----:B------:R-:W-:Y:S05]  /*6d40*/  BSYNC B1 ;  /* 0x0000000000017941 */ /* 0x000fea0003800000 */
.L_x_159:
        /* <DEDUP_REMOVED lines=12> */
.L_x_162:
[----:B------:R-:W-:Y:S05]  /*6e10*/  BSYNC B1 ;  /* 0x0000000000017941 */ /* 0x000fea0003800000 */
.L_x_161:
        /* <DEDUP_REMOVED lines=12> */
.L_x_164:
[----:B------:R-:W-:Y:S05]  /*6ee0*/  BSYNC B1 ;  /* 0x0000000000017941 */ /* 0x000fea0003800000 */
.L_x_163:
[----:B-----5:R-:W-:Y:S01]  /*6ef0*/  LOP3.LUT R12, R12, 0xff, RZ, 0xc0, !PT ;  /* 0x000000ff0c0c7812 */ /* 0x020fe200078ec0ff */
[----:B------:R-:W-:Y:S01]  /*6f00*/  BSSY B1, `(.L_x_165) ;  /* 0x000000b000017945 */ /* 0x000fe20003800000 */
[----:B------:R-:W-:Y:S02]  /*6f10*/  ISETP.LT.OR P2, PT, R3, 0x79, !P1 ;  /* 0x000000790300780c */ /* 0x000fe40004f41670 */
[----:B------:R-:W-:-:S05]  /*6f20*/  F2FP.F16.E4M3.UNPACK_B R12, R12 ;  /* 0x0000000cff0c723e */ /* 0x000fca00020006ff */
[----:B0-2---:R-:W-:-:S05]  /*6f30*/  HADD2.F32 R9, -RZ, R12.H0_H0 ;  /* 0x2000000cff097230 */ /* 0x005fca0000004100 */
[----:B------:R-:W-:-:S04]  /*6f40*/  FMUL R8, R9, R94 ;  /* 0x0000005e09087220 */ /* 0x000fc80000400000 */
[----:B------:R-:W-:-:S05]  /*6f50*/  FFMA R8, R85, R93, R8 ;  /* 0x0000005d55087223 */ /* 0x000fca0000000008 */
[----:B------:R-:W-:Y:S02]  /*6f60*/  F2FP.SATFINITE.E4M3.F32.PACK_AB_MERGE_C R9, RZ, R8, RZ ;  /* 0x00000008ff09723e */ /* 0x000fe400048070ff */
[----:B------:R-:W-:-:S03]  /*6f70*/  PRMT R8, RZ, 0x7610, R8 ;  /* 0x00007610ff087816 */ /* 0x000fc60000000008 */
[----:B------:R0:W-:Y:S01]  /*6f80*/  @!P0 STG.E.U8 desc[UR36][R6.64+0x79], R9 ;  /* 0x0000790906008986 */ /* 0x0001e2000c101124 */
[----:B------:R-:W-:Y:S05]  /*6f90*/  @P2 BRA `(.L_x_166) ;  /* 0x0000000000042947 */ /* 0x000fea0003800000 */
[----:B------:R2:W5:Y:S02]  /*6fa0*/  LDG.E.U8 R8, desc[UR36][R10.64+0x78] ;  /* 0x000078240a087981 */ /* 0x000564000c1e1100 */
.L_x_166:
[----:B------:R-:W-:Y:S05]  /*6fb0*/  BSYNC B1 ;  /* 0x0000000000017941 */ /* 0x000fea0003800000 */
.L_x_165:
[----:B-----5:R-:W-:Y:S01]  /*6fc0*/  LOP3.LUT R8, R8, 0xff, RZ, 0xc0, !PT ;  /* 0x000000ff08087812 */ /* 0x020fe200078ec0ff */
[----:B------:R-:W-:Y:S01]  /*6fd0*/  BSSY B1, `(.L_x_167) ;  /* 0x000000b000017945 */ /* 0x000fe20003800000 */
[----:B------:R-:W-:Y:S02]  /*6fe0*/  ISETP.LT.OR P1, PT, R3, 0x7a, !P1 ;  /* 0x0000007a0300780c */ /* 0x000fe40004f21670 */
[----:B------:R-:W-:Y:S02]  /*6ff0*/  F2FP.F16.E4M3.UNPACK_B R8, R8 ;  /* 0x00000008ff08723e */ /* 0x000fe400020006ff */
[----:B------:R-:W-:-:S03]  /*7000*/  PRMT R3, RZ, 0x7610, R3 ;  /* 0x00007610ff037816 */ /* 0x000fc60000000003 */
[----:B01----:R-:W-:-:S05]  /*7010*/  HADD2.F32 R7, -RZ, R8.H0_H0 ;  /* 0x20000008ff077230 */ /* 0x003fca0000004100 */
[----:B------:R-:W-:-:S04]  /*7020*/  FMUL R7, R7, R94 ;  /* 0x0000005e07077220 */ /* 0x000fc80000400000 */
[----:B------:R-:W-:-:S05]  /*7030*/  FFMA R7, R86, R93, R7 ;  /* 0x0000005d56077223 */ /* 0x000fca0000000007 */
[----:B------:R-:W-:-:S05]  /*7040*/  F2FP.SATFINITE.E4M3.F32.PACK_AB_MERGE_C R7, RZ, R7, RZ ;  /* 0x00000007ff07723e */ /* 0x000fca00048070ff */
[----:B------:R0:W-:Y:S01]  /*7050*/  @!P2 STG.E.U8 desc[UR36][R4.64+0x78], R7 ;  /* 0x000078070400a986 */ /* 0x0001e2000c101124 */
[----:B------:R-:W-:Y:S05]  /*7060*/  @P1 BRA `(.L_x_168) ;  /* 0x0000000000041947 */ /* 0x000fea0003800000 */
[----:B------:R1:W5:Y:S02]  /*7070*/  LDG.E.U8 R3, desc[UR36][R10.64+0x79] ;  /* 0x000079240a037981 */ /* 0x000364000c1e1100 */
.L_x_168:
[----:B------:R-:W-:Y:S05]  /*7080*/  BSYNC B1 ;  /* 0x0000000000017941 */ /* 0x000fea0003800000 */
.L_x_167:
[----:B------:R-:W-:Y:S05]  /*7090*/  @P1 BRA `(.L_x_169) ;  /* 0x0000001000281947 */ /* 0x000fea0003800000 */
[----:B-----5:R-:W-:-:S04]  /*70a0*/  LOP3.LUT R3, R3, 0xff, RZ, 0xc0, !PT ;  /* 0x000000ff03037812 */ /* 0x020fc800078ec0ff */
[----:B------:R-:W-:-:S05]  /*70b0*/  F2FP.F16.E4M3.UNPACK_B R3, R3 ;  /* 0x00000003ff03723e */ /* 0x000fca00020006ff */
[----:B------:R-:W-:-:S05]  /*70c0*/  HADD2.F32 R3, -RZ, R3.H0_H0 ;  /* 0x20000003ff037230 */ /* 0x000fca0000004100 */
[----:B------:R-:W-:-:S04]  /*70d0*/  FMUL R6, R3, R94 ;  /* 0x0000005e03067220 */ /* 0x000fc80000400000 */
[----:B------:R-:W-:-:S05]  /*70e0*/  FFMA R6, R87, R93, R6 ;  /* 0x0000005d57067223 */ /* 0x000fca0000000006 */
[----:B------:R-:W-:-:S05]  /*70f0*/  F2FP.SATFINITE.E4M3.F32.PACK_AB_MERGE_C R3, RZ, R6, RZ ;  /* 0x00000006ff03723e */ /* 0x000fca00048070ff */
[----:B------:R0:W-:Y:S01]  /*7100*/  STG.E.U8 desc[UR36][R4.64+0x79], R3 ;  /* 0x0000790304007986 */ /* 0x0001e2000c101124 */
[----:B------:R-:W-:Y:S05]  /*7110*/  BRA `(.L_x_169) ;  /* 0x0000001000087947 */ /* 0x000fea0003800000 */
.L_x_40:
[----:B------:R-:W-:Y:S01]  /*7120*/  ISETP.GE.AND P1, PT, R20, 0x1, PT ;  /* 0x000000011400780c */ /* 0x000fe20003f26270 */
[-C--:B------:R-:W-:Y:S01]  /*7130*/  FMUL R24, R24, R93.reuse ;  /* 0x0000005d18187220 */ /* 0x080fe20000400000 */
[-C--:B------:R-:W-:Y:S01]  /*7140*/  FMUL R25, R25, R93.reuse ;  /* 0x0000005d19197220 */ /* 0x080fe20000400000 */
[----:B------:R-:W-:Y:S01]  /*7150*/  ISETP.GE.AND P0, PT, R20, 0x9, PT ;  /* 0x000000091400780c */ /* 0x000fe20003f06270 */
[-C--:B------:R-:W-:Y:S01]  /*7160*/  FMUL R26, R26, R93.reuse ;  /* 0x0000005d1a1a7220 */ /* 0x080fe20000400000 */
[----:B------:R-:W-:Y:S01]  /*7170*/  ISETP.LT.OR P2, PT, R3, 0x1, !P1 ;  /* 0x000000010300780c */ /* 0x000fe20004f41670 */
[-C--:B------:R-:W-:Y:S01]  /*7180*/  FMUL R27, R27, R93.reuse ;  /* 0x0000005d1b1b7220 */ /* 0x080fe20000400000 */
[----:B------:R-:W-:Y:S01]  /*7190*/  ISETP.LT.OR P3, PT, R3, 0x2, !P1 ;  /* 0x000000020300780c */ /* 0x000fe20004f61670 */
[-C--:B------:R-:W-:Y:S01]  /*71a0*/  FMUL R28, R28, R93.reuse ;  /* 0x0000005d1c1c7220 */ /* 0x080fe20000400000 */
[----:B------:R-:W-:Y:S01]  /*71b0*/  F2FP.SATFINITE.E4M3.F32.PACK_AB_MERGE_C R9, RZ, R24, RZ ;  /* 0x00000018ff09723e */ /* 0x000fe200048070ff */
[----:B------:R-:W-:Y:S01]  /*71c0*/  FMUL R29, R29, R93 ;  /* 0x0000005d1d1d7220 */ /* 0x000fe20000400000 */
[----:B------:R-:W-:Y:S01]  /*71d0*/  F2FP.SATFINITE.E4M3.F32.PACK_AB_MERGE_C R25, RZ, R25, RZ ;  /* 0x00000019ff19723e */ /* 0x000fe200048070ff */
[-C--:B------:R-:W-:Y:S01]  /*71e0*/  FMUL R30, R30, R93.reuse ;  /* 0x0000005d1e1e7220 */ /* 0x080fe20000400000 */
[----:B------:R-:W-:Y:S01]  /*71f0*/  ISETP.LT.OR P4, PT, R3, 0x9, !P1 ;  /* 0x000000090300780c */ /* 0x000fe20004f81670 */
[-C--:B------:R-:W-:Y:S01]  /*7200*/  FMUL R31, R31, R93.reuse ;  /* 0x0000005d1f1f7220 */ /* 0x080fe20000400000 */
[C---:B------:R-:W-:Y:S01]  /*7210*/  ISETP.LT.OR P5, PT, R3.reuse, 0xa, !P1 ;  /* 0x0000000a0300780c */ /* 0x040fe20004fa1670 */
[-C--:B------:R-:W-:Y:S01]  /*7220*/  FMUL R32, R32, R93.reuse ;  /* 0x0000005d20207220 */ /* 0x080fe20000400000 */
[----:B------:R-:W-:Y:S01]  /*7230*/  F2FP.SATFINITE.E4M3.F32.PACK_AB_MERGE_C R11, RZ, R26, RZ ;  /* 0x0000001aff0b723e */ /* 0x000fe200048070ff */
[----:B------:R0:W-:Y:S01]  /*7240*/  @!P2 STG.E.U8 desc[UR36][R6.64], R9 ;  /* 0x000000090600a986 */ /* 0x0001e2000c101124 */
[----:B------:R-:W-:Y:S01]  /*7250*/  ISETP.LT.OR P2, PT, R3, 0x1, !P0 ;  /* 0x000000010300780c */ /* 0x000fe20004741670 */
[----:B------:R-:W-:Y:S01]  /*7260*/  FMUL R33, R33, R93 ;  /* 0x0000005d21217220 */ /* 0x000fe20000400000 */
[----:B------:R-:W-:Y:S01]  /*7270*/  F2FP.SATFINITE.E4M3.F32.PACK_AB_MERGE_C R27, RZ, R27, RZ ;  /* 0x0000001bff1b723e */ /* 0x000fe200048070ff */
[----:B------:R-:W-:Y:S01]  /*7280*/  @!P3 STG.E.U8 desc[UR36][R6.64+0x1], R25 ;  /* 0x000001190600b986 */ /* 0x000fe2000c101124 */
[----:B------:R-:W-:Y:S01]  /*7290*/  ISETP.LT.OR P3, PT, R3, 0x2, !P0 ;  /* 0x000000020300780c */ /* 0x000fe20004761670 */
[----:B------:R-:W-:Y:S01]  /*72a0*/  FMUL R34, R34, R93 ;  /* 0x0000005d22227220 */ /* 0x000fe20000400000 */
[----:B------:R-:W-:Y:S01]  /*72b0*/  F2FP.SATFINITE.E4M3.F32.PACK_AB_MERGE_C R29, RZ, R29, RZ ;  /* 0x0000001dff1d723e */ /* 0x000fe200048070ff */
[----:B------:R-:W-:Y:S01]  /*72c0*/  FMUL R35, R35, R93 ;  /* 0x0000005d23237220 */ /* 0x000fe20000400000 */
[----:B------:R-:W-:Y:S01]  /*72d0*/  F2FP.SATFINITE.E4M3.F32.PACK_AB_MERGE_C R31, RZ, R31, RZ ;  /* 0x0000001fff1f723e */ /* 0x000fe200048070ff */
[----:B------:R-:W-:Y:S01]  /*72e0*/  FMUL R36, R36, R93 ;  /* 0x0000005d24247220 */ /* 0x000fe20000400000 */
[----:B------:R-:W-:Y:S01]  /*72f0*/  F2FP.SATFINITE.E4M3.F32.PACK_AB_MERGE_C R33, RZ, R33, RZ ;  /* 0x00000021ff21723e */ /* 0x000fe200048070ff */
[-C--:B------:R-:W-:Y:S01]  /*7300*/  FMUL R37, R37, R93.reuse ;  /* 0x0000005d25257220 */ /* 0x080fe20000400000 */
[----:B0-----:R-:W-:Y:S01]  /*7310*/  F2FP.SATFINITE.E4M3.F32.PACK_AB_MERGE_C R9, RZ, R28, RZ ;  /* 0x0000001cff09723e */ /* 0x001fe200048070ff */
[----:B------:R0:W-:Y:S01]  /*7320*/  @!P2 STG.E.U8 desc[UR36][R4.64], R11 ;  /* 0x0000000b0400a986 */ /* 0x0001e2000c101124 */
[C---:B------:R-:W-:Y:S01]  /*7330*/  ISETP.LT.OR P2, PT, R3.reuse, 0x9, !P0 ;  /* 0x000000090300780c */ /* 0x040fe20004741670 */
[----:B------:R-:W-:Y:S01]  /*7340*/  FMUL R38, R38, R93 ;  /* 0x0000005d26267220 */ /* 0x000fe20000400000 */
[----:B------:R-:W-:Y:S01]  /*7350*/  F2FP.SATFINITE.E4M3.F32.PACK_AB_MERGE_C R35, RZ, R35, RZ ;  /* 0x00000023ff23723e */ /* 0x000fe200048070ff */
[----:B------:R-:W-:Y:S01]  /*7360*/  @!P3 STG.E.U8 desc[UR36][R4.64+0x1], R27 ;  /* 0x0000011b0400b986 */ /* 0x000fe2000c101124 */
[----:B------:R-:W-:Y:S01]  /*7370*/  ISETP.LT.OR P3, PT, R3, 0xa, !P0 ;  /* 0x0000000a0300780c */ /* 0x000fe20004761670 */
[----:B------:R-:W-:Y:S01]  /*7380*/  FMUL R39, R39, R93 ;  /* 0x0000005d27277220 */ /* 0x000fe20000400000 */
[----:B------:R-:W-:Y:S01]  /*7390*/  F2FP.SATFINITE.E4M3.F32.PACK_AB_MERGE_C R37, RZ, R37, RZ ;  /* 0x00000025ff25723e */ /* 0x000fe200048070ff */
[----:B------:R1:W-:Y:S01]  /*73a0*/  @!P4 STG.E.U8 desc[UR36][R6.64+0x8], R9 ;  /* 0x000008090600c986 */ /* 0x0003e2000c101124 */
[----:B------:R-:W-:Y:S01]  /*73b0*/  ISETP.LT.OR P4, PT, R3, 0x11, !P1 ;  /* 0x000000110300780c */ /* 0x000fe20004f81670 */
[-C--:B------:R-:W-:Y:S01]  /*73c0*/  FMUL R40, R40, R93.reuse ;  /* 0x0000005d28287220 */ /* 0x080fe20000400000 */
[-C--:B------:R-:W-:Y:S01]  /*73d0*/  FMUL R41, R41, R93.reuse ;  /* 0x0000005d29297220 */ /* 0x080fe20000400000 */
[----:B------:R-:W-:Y:S01]  /*73e0*/  @!P5 STG.E.U8 desc[UR36][R6.64+0x9], R29 ;  /* 0x0000091d0600d986 */ /* 0x000fe2000c101124 */
[----:B------:R-:W-:Y:S01]  /*73f0*/  ISETP.LT.OR P5, PT, R3, 0x12, !P1 ;  /* 0x000000120300780c */ /* 0x000fe20004fa1670 */
[-C--:B------:R-:W-:Y:S01]  /*7400*/  FMUL R42, R42, R93.reuse ;  /* 0x0000005d2a2a7220 */ /* 0x080fe20000400000 */
[----:B0-----:R-:W-:Y:S01]  /*7410*/  F2FP.SATFINITE.E4M3.F32.PACK_AB_MERGE_C R11, RZ, R30, RZ ;  /* 0x0000001eff0b723e */ /* 0x001fe200048070ff */
[----:B------:R-:W-:Y:S01]  /*7420*/  FMUL R43, R43, R93 ;  /* 0x0000005d2b2b7220 */ /* 0x000fe20000400000 */
[----:B------:R-:W-:Y:S01]  /*7430*/  F2FP.SATFINITE.E4M3.F32.PACK_AB_MERGE_C R39, RZ, R39, RZ ;  /* 0x00000027ff27723e */ /* 0x000fe200048070ff */
[----:B------:R-:W-:Y:S01]  /*7440*/  @!P3 STG.E.U8 desc[UR36][R4.64+0x9], R31 ;  /* 0x0000091f0400b986 */ /* 0x000fe2000c101124 */
[C---:B------:R-:W-:Y:S01]  /*7450*/  ISETP.LT.OR P3, PT, R3.reuse, 0x12, !P0 ;  /* 0x000000120300780c */ /* 0x040fe20004761670 */
[-C--:B------:R-:W-:Y:S01]  /*7460*/  FMUL R44, R44, R93.reuse ;  /* 0x0000005d2c2c7220 */ /* 0x080fe20000400000 */
[----:B-1----:R-:W-:Y:S01]  /*7470*/  F2FP.SATFINITE.E4M3.F32.PACK_AB_MERGE_C R9, RZ, R32, RZ ;  /* 0x00000020ff09723e */ /* 0x002fe200048070ff */
[----:B------:R0:W-:Y:S01]  /*7480*/  @!P2 STG.E.U8 desc[UR36][R4.64+0x8], R11 ;  /* 0x0000080b0400a986 */ /* 0x0001e2000c101124 */
[----:B------:R-:W-:Y:S01]  /*7490*/  ISETP.LT.OR P2, PT, R3, 0x11, !P0 ;  /* 0x000000110300780c */ /* 0x000fe20004741670 */
[----:B------:R-:W-:Y:S01]  /*74a0*/  FMUL R45, R45, R93 ;  /* 0x0000005d2d2d7220 */ /* 0x000fe20000400000 */
[----:B------:R-:W-:Y:S01]  /*74b0*/  F2FP.SATFINITE.E4M3.F32.PACK_AB_MERGE_C R41, RZ, R41, RZ ;  /* 0x00000029ff29723e */ /* 0x000fe200048070ff */
        /* <DEDUP_REMOVED lines=8> */
[----:B------:R-:W-:Y:S01]  /*7540*/  @!P3 STG.E.U8 desc[UR36][R4.64+0x11], R35 ;  /* 0x000011230400b986 */ /* 0x000fe2000c101124 */
[----:B0-----:R-:W-:Y:S01]  /*7550*/  F2FP.SATFINITE.E4M3.F32.PACK_AB_MERGE_C R11, RZ, R34, RZ ;  /* 0x00000022ff0b723e */ /* 0x001fe200048070ff */
[-C--:B------:R-:W-:Y:S01]  /*7560*/  FMUL R48, R48, R93.reuse ;  /* 0x0000005d30307220 */ /* 0x080fe20000400000 */
[----:B------:R-:W-:Y:S01]  /*7570*/  ISETP.LT.OR P3, PT, R3, 0x1a, !P0 ;  /* 0x0000001a0300780c */ /* 0x000fe20004761670 */
[-C--:B------:R-:W-:Y:S01]  /*7580*/  FMUL R49, R49, R93.reuse ;  /* 0x0000005d31317220 */ /* 0x080fe20000400000 */
[----:B-1----:R-:W-:Y:S01]  /*7590*/  F2FP.SATFINITE.E4M3.F32.PACK_AB_MERGE_C R9, RZ, R36, RZ ;  /* 0x00000024ff09723e */ /* 0x002fe200048070ff */
[----:B------:R0:W-:Y:S01]  /*75a0*/  @!P2 STG.E.U8 desc[UR36][R4.64+0x10], R11 ;  /* 0x0000100b0400a986 */ /* 0x0001e2000c101124 */
[C---:B------:R-:W-:Y:S01]  /*75b0*/  ISETP.LT.OR P2, PT, R3.reuse, 0x19, !P0 ;  /* 0x000000190300780c */ /* 0x040fe20004741670 */
[----:B------:R-:W-:Y:S01]  /*75c0*/  FMUL R50, R50, R93 ;  /* 0x0000005d32327220 */ /* 0x000fe20000400000 */
[----:B------:R-:W-:Y:S01]  /*75d0*/  F2FP.SATFINITE.E4M3.F32.PACK_AB_MERGE_C R47, RZ, R47, RZ ;  /* 0x0000002fff2f723e */ /* 0x000fe200048070ff */
[----:B------:R1:W-:Y:S01]  /*75e0*/  @!P4 STG.E.U8 desc[UR36][R6.64+0x18], R9 ;  /* 0x000018090600c986 */ /* 0x0003e2000c101124 */
[----:B------:R-:W-:Y:S01]  /*75f0*/  ISETP.LT.OR P4, PT, R3, 0x21, !P1 ;  /* 0x000000210300780c */ /* 0x000fe20004f81670 */
[----:B------:R-:W-:Y:S01]  /*7600*/  FMUL R51, R51, R93 ;  /* 0x0000005d33337220 */ /* 0x000fe20000400000 */
[----:B------:R-:W-:Y:S01]  /*7610*/  F2FP.SATFINITE.E4M3.F32.PACK_AB_MERGE_C R49, RZ, R49, RZ ;  /* 0x00000031ff31723e */ /* 0x000fe200048070ff */
[----:B------:R-:W-:Y:S01]  /*7620*/  @!P5 STG.E.U8 desc[UR36][R6.64+0x19], R37 ;  /* 0x000019250600d986 */ /* 0x000fe2000c101124 */
[----:B------:R-:W-:Y:S01]  /*7630*/  ISETP.LT.OR P5, PT, R3, 0x22, !P1 ;  /* 0x000000220300780c */ /* 0x000fe20004fa1670 */
[-C--:B------:R-:W-:Y:S01]  /*7640*/  FMUL R52, R52, R93.reuse ;  /* 0x0000005d34347220 */ /* 0x080fe20000400000 */
[-C--:B------:R-:W-:Y:S01]  /*7650*/  FMUL R53, R53, R93.reuse ;  /* 0x0000005d35357220 */ /* 0x080fe20000400000 */
[----:B0-----:R-:W-:Y:S01]  /*7660*/  F2FP.SATFINITE.E4M3.F32.PACK_AB_MERGE_C R11, RZ, R38, RZ ;  /* 0x00000026ff0b723e */ /* 0x001fe200048070ff */
        /* <DEDUP_REMOVED lines=112> */
[-C--:B------:R-:W-:Y:S01]  /*7d70*/  FMUL R85, R85, R93.reuse ;  /* 0x0000005d55557220 */ /* 0x080fe20000400000 */
[-C--:B------:R-:W-:Y:S01]  /*7d80*/  FMUL R86, R86, R93.reuse ;  /* 0x0000005d56567220 */ /* 0x080fe20000400000 */
[----:B------:R1:W-:Y:S01]  /*7d90*/  @!P4 STG.E.U8 desc[UR36][R6.64+0x50], R9 ;  /* 0x000050090600c986 */ /* 0x0003e2000c101124 */
[----:B------:R-:W-:Y:S01]  /*7da0*/  ISETP.LT.OR P4, PT, R3, 0x59, !P1 ;  /* 0x000000590300780c */ /* 0x000fe20004f81670 */
[----:B------:R-:W-:Y:S01]  /*7db0*/  FMUL R87, R87, R93 ;  /* 0x0000005d57577220 */ /* 0x000fe20000400000 */
[----:B------:R-:W-:Y:S01]  /*7dc0*/  F2FP.SATFINITE.E4M3.F32.PACK_AB_MERGE_C R83, RZ, R83, RZ ;  /* 0x00000053ff53723e */ /* 0x000fe200048070ff */
[----:B------:R-:W-:Y:S01]  /*7dd0*/  @!P5 STG.E.U8 desc[UR36][R6.64+0x51], R65 ;  /* 0x000051410600d986 */ /* 0x000fe2000c101124 */
[----:B------:R-:W-:-:S02]  /*7de0*/  ISETP.LT.OR P5, PT, R3, 0x5a, !P1 ;  /* 0x0000005a0300780c */ /* 0x000fc40004fa1670 */
[----:B------:R-:W-:Y:S01]  /*7df0*/  F2FP.SATFINITE.E4M3.F32.PACK_AB_MERGE_C R85, RZ, R85, RZ ;  /* 0x00000055ff55723e */ /* 0x000fe200048070ff */
[----:B------:R-:W-:Y:S01]  /*7e00*/  @!P3 STG.E.U8 desc[UR36][R4.64+0x51], R67 ;  /* 0x000051430400b986 */ /* 0x000fe2000c101124 */
[----:B0-----:R-:W-:Y:S02]  /*7e10*/  F2FP.SATFINITE.E4M3.F32.PACK_AB_MERGE_C R11, RZ, R66, RZ ;  /* 0x00000042ff0b723e */ /* 0x001fe400048070ff */
[C---:B------:R-:W-:Y:S02]  /*7e20*/  ISETP.LT.OR P3, PT, R3.reuse, 0x5a, !P0 ;  /* 0x0000005a0300780c */ /* 0x040fe40004761670 */
[----:B-1----:R-:W-:Y:S01]  /*7e30*/  F2FP.SATFINITE.E4M3.F32.PACK_AB_MERGE_C R9, RZ, R68, RZ ;  /* 0x00000044ff09723e */ /* 0x002fe200048070ff */
[----:B------:R0:W-:Y:S01]  /*7e40*/  @!P2 STG.E.U8 desc[UR36][R4.64+0x50], R11 ;  /* 0x0000500b0400a986 */ /* 0x0001e2000c101124 */
[C---:B------:R-:W-:Y:S02]  /*7e50*/  ISETP.LT.OR P2, PT, R3.reuse, 0x59, !P0 ;  /* 0x000000590300780c */ /* 0x040fe40004741670 */
[----:B------:R-:W-:Y:S01]  /*7e60*/  F2FP.SATFINITE.E4M3.F32.PACK_AB_MERGE_C R87, RZ, R87, RZ ;  /* 0x00000057ff57723e */ /* 0x000fe200048070ff */
[----:B------:R1:W-:Y:S01]  /*7e70*/  @!P4 STG.E.U8 desc[UR36][R6.64+0x58], R9 ;  /* 0x000058090600c986 */ /* 0x0003e2000c101124 */
[----:B------:R-:W-:-:S03]  /*7e80*/  ISETP.LT.OR P4, PT, R3, 0x61, !P1 ;  /* 0x000000610300780c */ /* 0x000fc60004f81670 */
[----:B------:R-:W-:Y:S01]  /*7e90*/  @!P5 STG.E.U8 desc[UR36][R6.64+0x59], R69 ;  /* 0x000059450600d986 */ /* 0x000fe2000c101124 */
[C---:B------:R-:W-:Y:S02]  /*7ea0*/  ISETP.LT.OR P5, PT, R3.reuse, 0x62, !P1 ;  /* 0x000000620300780c */ /* 0x040fe40004fa1670 */
[----:B0-----:R-:W-:Y:S01]  /*7eb0*/  F2FP.SATFINITE.E4M3.F32.PACK_AB_MERGE_C R11, RZ, R70, RZ ;  /* 0x00000046ff0b723e */ /* 0x001fe200048070ff */
[----:B------:R-:W-:Y:S01]  /*7ec0*/  @!P3 STG.E.U8 desc[UR36][R4.64+0x59], R71 ;  /* 0x000059470400b986 */ /* 0x000fe2000c101124 */
[C---:B------:R-:W-:Y:S02]  /*7ed0*/  ISETP.LT.OR P3, PT, R3.reuse, 0x62, !P0 ;  /* 0x000000620300780c */ /* 0x040fe40004761670 */
[----:B-1----:R-:W-:Y:S01]  /*7ee0*/  F2FP.SATFINITE.E4M3.F32.PACK_AB_MERGE_C R9, RZ, R72, RZ ;  /* 0x00000048ff09723e */ /* 0x002fe200048070ff */
[----:B------:R0:W-:Y:S01]  /*7ef0*/  @!P2 STG.E.U8 desc[UR36][R4.64+0x58], R11 ;  /* 0x0000580b0400a986 */ /* 0x0001e2000c101124 */
[----:B------:R-:W-:-:S03]  /*7f00*/  ISETP.LT.OR P2, PT, R3, 0x61, !P0 ;  /* 0x000000610300780c */ /* 0x000fc60004741670 */
        /* <DEDUP_REMOVED lines=13> */
[----:B------:R-:W-:Y:S02]  /*7fe0*/  ISETP.LT.OR P5, PT, R3, 0x71, !P1 ;  /* 0x000000710300780c */ /* 0x000fe40004fa1670 */
[----:B0-----:R-:W-:Y:S02]  /*7ff0*/  F2FP.SATFINITE.E4M3.F32.PACK_AB_MERGE_C R11, RZ, R78, RZ ;  /* 0x0000004eff0b723e */ /* 0x001fe400048070ff */
[----:B-1----:R-:W-:-:S03]  /*8000*/  F2FP.SATFINITE.E4M3.F32.PACK_AB_MERGE_C R9, RZ, R80, RZ ;  /* 0x00000050ff09723e */ /* 0x002fc600048070ff */
[----:B------:R0:W-:Y:S01]  /*8010*/  @!P2 STG.E.U8 desc[UR36][R4.64+0x68], R11 ;  /* 0x0000680b0400a986 */ /* 0x0001e2000c101124 */
[----:B------:R-:W-:-:S03]  /*8020*/  ISETP.LT.OR P2, PT, R3, 0x71, !P0 ;  /* 0x000000710300780c */ /* 0x000fc60004741670 */
[----:B------:R-:W-:Y:S01]  /*8030*/  @!P4 STG.E.U8 desc[UR36][R4.64+0x69], R79 ;  /* 0x0000694f0400c986 */ /* 0x000fe2000c101124 */
[----:B------:R-:W-:-:S03]  /*8040*/  ISETP.LT.OR P4, PT, R3, 0x72, !P0 ;  /* 0x000000720300780c */ /* 0x000fc60004781670 */
[----:B------:R-:W-:Y:S01]  /*8050*/  @!P3 STG.E.U8 desc[UR36][R6.64+0x71], R81 ;  /* 0x000071510600b986 */ /* 0x000fe2000c101124 */
[C---:B------:R-:W-:Y:S02]  /*8060*/  ISETP.LT.OR P3, PT, R3.reuse, 0x79, !P1 ;  /* 0x000000790300780c */ /* 0x040fe40004f61670 */
[C---:B------:R-:W-:Y:S01]  /*8070*/  ISETP.LT.OR P1, PT, R3.reuse, 0x7a, !P1 ;  /* 0x0000007a0300780c */ /* 0x040fe20004f21670 */
[----:B------:R1:W-:Y:S01]  /*8080*/  @!P5 STG.E.U8 desc[UR36][R6.64+0x70], R9 ;  /* 0x000070090600d986 */ /* 0x0003e2000c101124 */
[C---:B------:R-:W-:Y:S02]  /*8090*/  ISETP.LT.OR P5, PT, R3.reuse, 0x79, !P0 ;  /* 0x000000790300780c */ /* 0x040fe400047a1670 */
[----:B------:R-:W-:Y:S02]  /*80a0*/  ISETP.LT.OR P0, PT, R3, 0x7a, !P0 ;  /* 0x0000007a0300780c */ /* 0x000fe40004701670 */
[----:B------:R-:W-:Y:S01]  /*80b0*/  F2FP.SATFINITE.E4M3.F32.PACK_AB_MERGE_C R3, RZ, R82, RZ ;  /* 0x00000052ff03723e */ /* 0x000fe200048070ff */
[----:B------:R2:W-:Y:S01]  /*80c0*/  @!P4 STG.E.U8 desc[UR36][R4.64+0x71], R83 ;  /* 0x000071530400c986 */ /* 0x0005e2000c101124 */
[----:B0-----:R-:W-:-:S03]  /*80d0*/  F2FP.SATFINITE.E4M3.F32.PACK_AB_MERGE_C R11, RZ, R86, RZ ;  /* 0x00000056ff0b723e */ /* 0x001fc600048070ff */
[----:B------:R2:W-:Y:S01]  /*80e0*/  @!P2 STG.E.U8 desc[UR36][R4.64+0x70], R3 ;  /* 0x000070030400a986 */ /* 0x0005e2000c101124 */
[----:B-1----:R-:W-:-:S03]  /*80f0*/  F2FP.SATFINITE.E4M3.F32.PACK_AB_MERGE_C R9, RZ, R84, RZ ;  /* 0x00000054ff09723e */ /* 0x002fc600048070ff */
[----:B------:R2:W-:Y:S04]  /*8100*/  @!P1 STG.E.U8 desc[UR36][R6.64+0x79], R85 ;  /* 0x0000795506009986 */ /* 0x0005e8000c101124 */
[----:B------:R2:W-:Y:S04]  /*8110*/  @!P3 STG.E.U8 desc[UR36][R6.64+0x78], R9 ;  /* 0x000078090600b986 */ /* 0x0005e8000c101124 */
[----:B------:R2:W-:Y:S04]  /*8120*/  @!P5 STG.E.U8 desc[UR36][R4.64+0x78], R11 ;  /* 0x0000780b0400d986 */ /* 0x0005e8000c101124 */
[----:B------:R2:W-:Y:S02]  /*8130*/  @!P0 STG.E.U8 desc[UR36][R4.64+0x79], R87 ;  /* 0x0000795704008986 */ /* 0x0005e4000c101124 */
.L_x_169:
[----:B------:R-:W-:Y:S05]  /*8140*/  BSYNC B0 ;  /* 0x0000000000007941 */ /* 0x000fea0003800000 */
.L_x_39:
[----:B------:R-:W-:Y:S01]  /*8150*/  IADD3 R16, P0, R16, UR38, RZ ;  /* 0x0000002610107c10 */ /* 0x000fe2000ff1e0ff */
[----:B------:R-:W-:Y:S01]  /*8160*/  ULDC.64 UR4, c[0x0][0x650] ;  /* 0x0001940000047ab9 */ /* 0x000fe20000000a00 */
[----:B0-2--5:R-:W-:Y:S01]  /*8170*/  PRMT R3, RZ, 0x7610, R3 ;  /* 0x00007610ff037816 */ /* 0x025fe20000000003 */
[----:B------:R-:W-:Y:S01]  /*8180*/  IMAD.MOV.U32 R92, RZ, RZ, -0x1 ;  /* 0xffffffffff5c7424 */ /* 0x000fe200078e00ff */
[----:B------:R-:W-:Y:S01]  /*8190*/  IADD3.X R17, R17, UR42, RZ, P0, !PT ;  /* 0x0000002a11117c10 */ /* 0x000fe200087fe4ff */
[----:B------:R-:W-:Y:S01]  /*81a0*/  IMAD.MOV.U32 R88, RZ, RZ, -0x1 ;  /* 0xffffffffff587424 */ /* 0x000fe200078e00ff */
[----:B------:R-:W-:-:S04]  /*81b0*/  ISETP.GE.U32.AND P0, PT, R16, UR4, PT ;  /* 0x0000000410007c0c */ /* 0x000fc8000bf06070 */
[----:B------:R-:W-:-:S13]  /*81c0*/  ISETP.GE.U32.AND.EX P0, PT, R17, UR5, PT, P0 ;  /* 0x0000000511007c0c */ /* 0x000fda000bf06100 */
[----:B------:R-:W-:Y:S05]  /*81d0*/  @P0 BRA `(.L_x_170) ;  /* 0x00000004004c0947 */ /* 0x000fea0003800000 */
[----:B-1-34-:R-:W0:Y:S01]  /*81e0*/  LDC.64 R10, c[0x0][0x628] ;  /* 0x00018a00ff0a7b82 */ /* 0x01ae220000000a00 */
[----:B------:R-:W1:Y:S01]  /*81f0*/  S2R R12, SR_CTAID.X ;  /* 0x00000000000c7919 */ /* 0x000e620000002500 */
[----:B------:R-:W-:Y:S02]  /*8200*/  IMAD.MOV.U32 R8, RZ, RZ, R16 ;  /* 0x000000ffff087224 */ /* 0x000fe400078e0010 */
[----:B------:R-:W-:Y:S01]  /*8210*/  IMAD.MOV.U32 R9, RZ, RZ, R17 ;  /* 0x000000ffff097224 */ /* 0x000fe200078e0011 */
[----:B------:R-:W2:Y:S03]  /*8220*/  S2R R20, SR_CTAID.Y ;  /* 0x0000000000147919 */ /* 0x000ea60000002600 */
[----:B------:R-:W3:Y:S08]  /*8230*/  LDC R0, c[0x0][0x630] ;  /* 0x00018c00ff007b82 */ /* 0x000ef00000000800 */
[----:B------:R-:W4:Y:S01]  /*8240*/  LDC.64 R14, c[0x0][0x620] ;  /* 0x00018800ff0e7b82 */ /* 0x000f220000000a00 */
[----:B0-----:R-:W-:-:S04]  /*8250*/  ISETP.NE.U32.AND P0, PT, R10, RZ, PT ;  /* 0x000000ff0a00720c */ /* 0x001fc80003f05070 */
[----:B------:R-:W-:-:S13]  /*8260*/  ISETP.NE.AND.EX P0, PT, R11, RZ, PT, P0 ;  /* 0x000000ff0b00720c */ /* 0x000fda0003f05300 */
[----:B-1234-:R-:W-:Y:S05]  /*8270*/  @!P0 BRA `(.L_x_171) ;  /* 0x0000000000288947 */ /* 0x01efea0003800000 */
        /* <DEDUP_REMOVED lines=10> */
.L_x_171:
[-CC-:B------:R-:W-:Y:S01]  /*8320*/  SHF.R.U64 R88, R8, R0.reuse, R9.reuse ;  /* 0x0000000008587219 */ /* 0x180fe20000001209 */
[----:B------:R-:W0:Y:S01]  /*8330*/  LDC.64 R24, c[0x0][0x640] ;  /* 0x00019000ff187b82 */ /* 0x000e220000000a00 */
[----:B------:R-:W-:Y:S01]  /*8340*/  SHF.R.U32.HI R0, RZ, R0, R9 ;  /* 0x00000000ff007219 */ /* 0x000fe20000011609 */
[----:B------:R-:W-:Y:S01]  /*8350*/  ULDC UR4, c[0x0][0x150] ;  /* 0x0000540000047ab9 */ /* 0x000fe20000000800 */
[----:B------:R-:W-:Y:S02]  /*8360*/  IADD3 R3, P0, RZ, -R88, RZ ;  /* 0x80000058ff037210 */ /* 0x000fe40007f1e0ff */
[----:B------:R-:W-:-:S03]  /*8370*/  I2FP.F32.U32 R7, R12 ;  /* 0x0000000c00077245 */ /* 0x000fc60000201000 */
[----:B------:R-:W1:Y:S01]  /*8380*/  LDC R6, c[0x0][0x618] ;  /* 0x00018600ff067b82 */ /* 0x000e620000000800 */
[----:B------:R-:W-:Y:S02]  /*8390*/  IMAD.X R5, RZ, RZ, ~R0, P0 ;  /* 0x000000ffff057224 */ /* 0x000fe400000e0e00 */
[----:B------:R-:W-:Y:S01]  /*83a0*/  FMUL R7, R7, UR4 ;  /* 0x0000000407077c20 */ /* 0x000fe20008400000 */
[----:B------:R-:W-:Y:S01]  /*83b0*/  ULDC UR4, c[0x0][0x154] ;  /* 0x0000550000047ab9 */ /* 0x000fe20000000800 */
[-C--:B------:R-:W-:Y:S02]  /*83c0*/  IMAD R0, R5, R14.reuse, RZ ;  /* 0x0000000e05007224 */ /* 0x080fe400078e02ff */
[C---:B------:R-:W-:Y:S01]  /*83d0*/  IMAD.WIDE.U32 R4, R3.reuse, R14, R16 ;  /* 0x0000000e03047225 */ /* 0x040fe200078e0010 */
[----:B------:R-:W2:Y:S01]  /*83e0*/  LDC R8, c[0x0][0x608] ;  /* 0x00018200ff087b82 */ /* 0x000ea20000000800 */
[----:B------:R-:W3:Y:S02]  /*83f0*/  F2I.U32.TRUNC.NTZ R7, R7 ;  /* 0x0000000700077305 */ /* 0x000ee4000020f000 */
[----:B------:R-:W-:Y:S01]  /*8400*/  IMAD R3, R3, R15, R0 ;  /* 0x0000000f03037224 */ /* 0x000fe200078e0200 */
[----:B------:R-:W-:-:S03]  /*8410*/  I2FP.F32.U32 R0, R20 ;  /* 0x0000001400007245 */ /* 0x000fc60000201000 */
[----:B------:R-:W-:Y:S01]  /*8420*/  IMAD.IADD R3, R5, 0x1, R3 ;  /* 0x0000000105037824 */ /* 0x000fe200078e0203 */
[----:B------:R-:W4:Y:S01]  /*8430*/  LDC R11, c[0x0][0x658] ;  /* 0x00019600ff0b7b82 */ /* 0x000f220000000800 */
[----:B0-----:R-:W-:-:S04]  /*8440*/  ISETP.NE.U32.AND P0, PT, R24, RZ, PT ;  /* 0x000000ff1800720c */ /* 0x001fc80003f05070 */
[----:B------:R-:W-:-:S03]  /*8450*/  ISETP.NE.AND.EX P0, PT, R25, RZ, PT, P0 ;  /* 0x000000ff1900720c */ /* 0x000fc60003f05300 */
[----:B------:R-:W0:Y:S01]  /*8460*/  LDC R9, c[0x0][0x144] ;  /* 0x00005100ff097b82 */ /* 0x000e220000000800 */
[-C--:B-1----:R-:W-:Y:S01]  /*8470*/  SHF.R.U64 R10, R4, R6.reuse, R3 ;  /* 0x00000006040a7219 */ /* 0x082fe20000001203 */
[----:B---3--:R-:W-:Y:S01]  /*8480*/  IMAD.MOV R7, RZ, RZ, -R7 ;  /* 0x000000ffff077224 */ /* 0x008fe200078e0a07 */
[----:B------:R-:W-:Y:S01]  /*8490*/  SHF.R.U32.HI R3, RZ, R6, R3 ;  /* 0x00000006ff037219 */ /* 0x000fe20000011603 */
[----:B------:R-:W-:-:S04]  /*84a0*/  FMUL R6, R0, UR4 ;  /* 0x0000000400067c20 */ /* 0x000fc80008400000 */
[----:B------:R-:W1:Y:S01]  /*84b0*/  LDC R21, c[0x0][0x148] ;  /* 0x00005200ff157b82 */ /* 0x000e620000000800 */
[----:B------:R3:W0:Y:S01]  /*84c0*/  F2I.U32.TRUNC.NTZ R14, R6 ;  /* 0x00000006000e7305 */ /* 0x000622000020f000 */
[-CC-:B--2---:R-:W-:Y:S02]  /*84d0*/  SHF.R.U64 R13, R10, R8.reuse, R3.reuse ;  /* 0x000000080a0d7219 */ /* 0x184fe40000001203 */
[----:B------:R-:W-:-:S04]  /*84e0*/  SHF.R.U32.HI R0, RZ, R8, R3 ;  /* 0x00000008ff007219 */ /* 0x000fc80000011603 */
[----:B------:R-:W2:Y:S01]  /*84f0*/  LDC R22, c[0x0][0x648] ;  /* 0x00019200ff167b82 */ /* 0x000ea20000000800 */
[-CC-:B----4-:R-:W-:Y:S02]  /*8500*/  SHF.R.U64 R15, R13, R11.reuse, R0.reuse ;  /* 0x0000000b0d0f7219 */ /* 0x190fe40000001200 */
[----:B------:R-:W-:-:S03]  /*8510*/  SHF.R.U32.HI R5, RZ, R11, R0 ;  /* 0x0000000bff057219 */ /* 0x000fc60000011600 */
[----:B------:R-:W-:Y:S02]  /*8520*/  IMAD.MOV.U32 R4, RZ, RZ, R15 ;  /* 0x000000ffff047224 */ /* 0x000fe400078e000f */
[----:B------:R-:W4:Y:S01]  /*8530*/  LDC R26, c[0x0][0x638] ;  /* 0x00018e00ff1a7b82 */ /* 0x000f220000000800 */
[----:B0-----:R-:W-:-:S07]  /*8540*/  IMAD R23, R9, R7, R12 ;  /* 0x0000000709177224 */ /* 0x001fce00078e020c */
[----:B------:R-:W0:Y:S08]  /*8550*/  LDC R27, c[0x0][0x610] ;  /* 0x00018400ff1b7b82 */ /* 0x000e300000000800 */
[----:B------:R-:W0:Y:S01]  /*8560*/  LDC R28, c[0x0][0x600] ;  /* 0x00018000ff1c7b82 */ /* 0x000e220000000800 */
[----:B-123--:R-:W-:Y:S05]  /*8570*/  @!P0 BRA `(.L_x_172) ;  /* 0x0000000000288947 */ /* 0x00efea0003800000 */
[----:B------:R-:W1:Y:S02]  /*8580*/  LDC R0, c[0x0][0x64c] ;  /* 0x00019300ff007b82 */ /* 0x000e640000000800 */
[----:B-1----:R-:W-:-:S05]  /*8590*/  IADD3 R3, P0, R15, R0, RZ ;  /* 0x000000000f037210 */ /* 0x002fca0007f1e0ff */
        /* <DEDUP_REMOVED lines=8> */
.L_x_172:
[----:B------:R-:W-:Y:S01]  /*8620*/  ISETP.NE.AND P0, PT, R2, 0x1, PT ;  /* 0x000000010200780c */ /* 0x000fe20003f05270 */
[----:B------:R-:W-:Y:S01]  /*8630*/  IMAD.MOV R14, RZ, RZ, -R14 ;  /* 0x000000ffff0e7224 */ /* 0x000fe200078e0a0e */
[----:B------:R-:W-:Y:S02]  /*8640*/  SHF.R.U64 R3, R4, R22, R5 ;  /* 0x0000001604037219 */ /* 0x000fe40000001205 */
[----:B------:R-:W-:Y:S02]  /*8650*/  LOP3.LUT R0, R13, R106, RZ, 0xc0, !PT ;  /* 0x0000006a0d007212 */ /* 0x000fe400078ec0ff */
[----:B------:R-:W-:Y:S01]  /*8660*/  LOP3.LUT R10, R10, R105, RZ, 0xc0, !PT ;  /* 0x000000690a0a7212 */ /* 0x000fe200078ec0ff */
[----:B------:R-:W-:Y:S02]  /*8670*/  IMAD.MOV R4, RZ, RZ, -R3 ;  /* 0x000000ffff047224 */ /* 0x000fe400078e0a03 */
[----:B------:R-:W-:Y:S02]  /*8680*/  IMAD R0, R97, R3, R0 ;  /* 0x0000000361007224 */ /* 0x000fe400078e0200 */
[----:B----4-:R-:W-:-:S02]  /*8690*/  IMAD R3, R4, R26, R15 ;  /* 0x0000001a04037224 */ /* 0x010fc400078e020f */
[----:B------:R-:W-:Y:S02]  /*86a0*/  @P0 IMAD R23, R21, R14, R20 ;  /* 0x0000000e15170224 */ /* 0x000fe400078e0214 */
[----:B0-----:R-:W-:Y:S02]  /*86b0*/  IMAD R5, R3, R28, R10 ;  /* 0x0000001c03057224 */ /* 0x001fe400078e020a */
[----:B------:R-:W-:Y:S02]  /*86c0*/  IMAD R0, R0, R27, R23 ;  /* 0x0000001b00007224 */ /* 0x000fe400078e0217 */
[----:B------:R-:W-:-:S03]  /*86d0*/  IMAD.MOV.U32 R4, RZ, RZ, 0x1 ;  /* 0x00000001ff047424 */ /* 0x000fc600078e00ff */
[----:B------:R-:W-:Y:S02]  /*86e0*/  SEL R92, R5, R0, !P0 ;  /* 0x00000000055c7207 */ /* 0x000fe40004000000 */
[----:B------:R-:W-:Y:S02]  /*86f0*/  PRMT R3, R4, 0x7610, R3 ;  /* 0x0000761004037816 */ /* 0x000fe40000000003 */
[----:B------:R-:W-:-:S07]  /*8700*/  SEL R0, R0, R5, !P0 ;  /* 0x0000000500007207 */ /* 0x000fce0004000000 */
.L_x_170:
[----:B------:R-:W-:Y:S01]  /*8710*/  LOP3.LUT P0, RZ, R3, 0xff, RZ, 0xc0, !PT ;  /* 0x000000ff03ff7812 */ /* 0x000fe2000780c0ff */
[----:B------:R-:W-:-:S12]  /*8720*/  IMAD.MOV.U32 R89, RZ, RZ, R0 ;  /* 0x000000ffff597224 */ /* 0x000fd800078e0000 */
[----:B------:R-:W-:Y:S05]  /*8730*/  @P0 BRA `(.L_x_173) ;  /* 0xffffff8800d80947 */ /* 0x000fea000383ffff */
[----:B------:R-:W-:Y:S05]  /*8740*/  EXIT ;  /* 0x000000000000794d */ /* 0x000fea0003800000 */
.L_x_3:
        /* <DEDUP_REMOVED lines=26> */
.L_x_175:
        /* <DEDUP_REMOVED lines=14> */
[----:B------:R-:W-:Y:S02]  /*89d0*/  IMAD R5, R7, R23, R10 ;  /* 0x0000001707057224 */ /* 0x000fe400078e020a */
[----:B------:R-:W-:Y:S02]  /*89e0*/  IMAD.MOV.U32 R10, RZ, RZ, 0x1 ;  /* 0x00000001ff0a7424 */ /* 0x000fe400078e00ff */
[----:B------:R-:W-:Y:S01]  /*89f0*/  IMAD.IADD R5, R9, 0x1, R5 ;  /* 0x0000000109057824 */ /* 0x000fe200078e0205 */
[----:B------:R-:W4:Y:S04]  /*8a00*/  LDC R20, c[0x0][0x608] ;  /* 0x00018200ff147b82 */ /* 0x000f280000000800 */
[----:B0-----:R-:W-:-:S02]  /*8a10*/  SHF.R.U64 R12, R8, R14, R5 ;  /* 0x0000000e080c7219 */ /* 0x001fc40000001205 */
[----:B------:R-:W-:Y:S02]  /*8a20*/  I2FP.F32.U32 R8, R6 ;  /* 0x0000000600087245 */ /* 0x000fe40000201000 */
[----:B------:R-:W0:Y:S01]  /*8a30*/  LDC R25, c[0x0][0x658] ;  /* 0x00019600ff197b82 */ /* 0x000e220000000800 */
[----:B-1----:R-:W-:Y:S01]  /*8a40*/  ISETP.NE.U32.AND P0, PT, R26, RZ, PT ;  /* 0x000000ff1a00720c */ /* 0x002fe20003f05070 */
[----:B---3--:R-:W-:Y:S02]  /*8a50*/  IMAD.MOV R7, RZ, RZ, -R11 ;  /* 0x000000ffff077224 */ /* 0x008fe400078e0a0b */
[----:B------:R-:W-:Y:S01]  /*8a60*/  FMUL R8, R8, UR4 ;  /* 0x0000000408087c20 */ /* 0x000fe20008400000 */
[----:B------:R-:W-:Y:S01]  /*8a70*/  SHF.R.U32.HI R5, RZ, R14, R5 ;  /* 0x0000000eff057219 */ /* 0x000fe20000011605 */
[----:B------:R-:W-:Y:S01]  /*8a80*/  IMAD.MOV.U32 R14, RZ, RZ, -0x1 ;  /* 0xffffffffff0e7424 */ /* 0x000fe200078e00ff */
[----:B------:R-:W-:Y:S01]  /*8a90*/  ISETP.NE.AND.EX P0, PT, R27, RZ, PT, P0 ;  /* 0x000000ff1b00720c */ /* 0x000fe20003f05300 */
[----:B------:R1:W3:Y:S01]  /*8aa0*/  F2I.U32.TRUNC.NTZ R19, R8 ;  /* 0x0000000800137305 */ /* 0x0002e2000020f000 */
[----:B------:R-:W1:Y:S01]  /*8ab0*/  LDC R21, c[0x0][0x148] ;  /* 0x00005200ff157b82 */ /* 0x000e620000000800 */
[----:B--2---:R-:W-:-:S07]  /*8ac0*/  IMAD R23, R13, R7, R4 ;  /* 0x000000070d177224 */ /* 0x004fce00078e0204 */
[----:B------:R-:W2:Y:S01]  /*8ad0*/  LDC R22, c[0x0][0x600] ;  /* 0x00018000ff167b82 */ /* 0x000ea20000000800 */
[-CC-:B----4-:R-:W-:Y:S02]  /*8ae0*/  SHF.R.U64 R15, R12, R20.reuse, R5.reuse ;  /* 0x000000140c0f7219 */ /* 0x190fe40000001205 */
[----:B------:R-:W-:-:S05]  /*8af0*/  SHF.R.U32.HI R4, RZ, R20, R5 ;  /* 0x00000014ff047219 */ /* 0x000fca0000011605 */
[----:B------:R-:W4:Y:S01]  /*8b00*/  LDC R24, c[0x0][0x648] ;  /* 0x00019200ff187b82 */ /* 0x000f220000000800 */
[-C--:B0-----:R-:W-:Y:S02]  /*8b10*/  SHF.L.U32 R7, R14, R25.reuse, RZ ;  /* 0x000000190e077219 */ /* 0x081fe400000006ff */
[-CC-:B------:R-:W-:Y:S02]  /*8b20*/  SHF.R.U64 R14, R15, R25.reuse, R4.reuse ;  /* 0x000000190f0e7219 */ /* 0x180fe40000001204 */
[-C--:B------:R-:W-:Y:S02]  /*8b30*/  SHF.R.U32.HI R5, RZ, R25.reuse, R4 ;  /* 0x00000019ff057219 */ /* 0x080fe40000011604 */
[----:B------:R-:W-:Y:S01]  /*8b40*/  SHF.L.U32 R30, R10, R25, RZ ;  /* 0x000000190a1e7219 */ /* 0x000fe200000006ff */
[----:B------:R-:W0:Y:S01]  /*8b50*/  LDC R29, c[0x0][0x638] ;  /* 0x00018e00ff1d7b82 */ /* 0x000e220000000800 */
[----:B------:R-:W-:Y:S01]  /*8b60*/  LOP3.LUT R20, RZ, R7, RZ, 0x33, !PT ;  /* 0x00000007ff147212 */ /* 0x000fe200078e33ff */
[----:B------:R-:W-:-:S06]  /*8b70*/  IMAD.MOV.U32 R4, RZ, RZ, R14 ;  /* 0x000000ffff047224 */ /* 0x000fcc00078e000e */
[----:B------:R-:W0:Y:S01]  /*8b80*/  LDC R32, c[0x0][0x610] ;  /* 0x00018400ff207b82 */ /* 0x000e220000000800 */
[----:B-1-3--:R-:W-:Y:S05]  /*8b90*/  @!P0 BRA `(.L_x_176) ;  /* 0x0000000000288947 */ /* 0x00afea0003800000 */
        /* <DEDUP_REMOVED lines=10> */
.L_x_176:
[----:B------:R-:W-:Y:S01]  /*8c40*/  ISETP.NE.AND P0, PT, R2, 0x1, PT ;  /* 0x000000010200780c */ /* 0x000fe20003f05270 */
[----:B--2---:R-:W-:Y:S01]  /*8c50*/  VIADD R9, R22, 0xffffffff ;  /* 0xffffffff16097836 */ /* 0x004fe20000000000 */
[----:B----4-:R-:W-:Y:S01]  /*8c60*/  SHF.R.U64 R5, R4, R24, R5 ;  /* 0x0000001804057219 */ /* 0x010fe20000001205 */
[----:B------:R-:W-:Y:S01]  /*8c70*/  IMAD.MOV R19, RZ, RZ, -R19 ;  /* 0x000000ffff137224 */ /* 0x000fe200078e0a13 */
[----:B------:R-:W-:-:S03]  /*8c80*/  LOP3.LUT R4, R15, R20, RZ, 0xc0, !PT ;  /* 0x000000140f047212 */ /* 0x000fc600078ec0ff */
[----:B------:R-:W-:Y:S02]  /*8c90*/  IMAD.MOV R7, RZ, RZ, -R5 ;  /* 0x000000ffff077224 */ /* 0x000fe400078e0a05 */
[----:B------:R-:W-:Y:S01]  /*8ca0*/  IMAD R30, R30, R5, R4 ;  /* 0x000000051e1e7224 */ /* 0x000fe200078e0204 */
[----:B------:R-:W-:Y:S01]  /*8cb0*/  LOP3.LUT R5, R12, R9, RZ, 0xc0, !PT ;  /* 0x000000090c057212 */ /* 0x000fe200078ec0ff */
[----:B0-----:R-:W-:Y:S02]  /*8cc0*/  IMAD R4, R7, R29, R14 ;  /* 0x0000001d07047224 */ /* 0x001fe400078e020e */
[----:B------:R-:W-:Y:S02]  /*8cd0*/  @P0 IMAD R23, R21, R19, R6 ;  /* 0x0000001315170224 */ /* 0x000fe400078e0206 */
[----:B------:R-:W-:Y:S02]  /*8ce0*/  IMAD R5, R4, R22, R5 ;  /* 0x0000001604057224 */ /* 0x000fe400078e0205 */
[----:B------:R-:W-:-:S02]  /*8cf0*/  IMAD R30, R30, R32, R23 ;  /* 0x000000201e1e7224 */ /* 0x000fc400078e0217 */
[----:B------:R-:W-:-:S03]  /*8d00*/  IMAD.MOV.U32 R7, RZ, RZ, 0x1 ;  /* 0x00000001ff077424 */ /* 0x000fc600078e00ff */
[----:B------:R-:W-:Y:S02]  /*8d10*/  SEL R29, R5, R30, !P0 ;  /* 0x0000001e051d7207 */ /* 0x000fe40004000000 */
[----:B------:R-:W-:-:S07]  /*8d20*/  SEL R30, R30, R5, !P0 ;  /* 0x000000051e1e7207 */ /* 0x000fce0004000000 */
.L_x_174:
[----:B------:R-:W-:-:S08]  /*8d30*/  NOP ;  /* 0x0000000000007918 */ /* 0x000fd00000000000 */
[----:B------:R-:W0:-:S00]  /*8d40*/  USETMAXREG.DEALLOC.CTAPOOL 0x28 ;  /* 0x00000028000079c8 */ /* 0x000e0000080e0500 */
[----:B0-----:R-:W-:-:S13]  /*8d50*/  ISETP.NE.AND P0, PT, R3, RZ, PT ;  /* 0x000000ff0300720c */ /* 0x001fda0003f05270 */
[----:B------:R-:W-:Y:S05]  /*8d60*/  @P0 EXIT ;  /* 0x000000000000094d */ /* 0x000fea0003800000 */
[----:B------:R-:W-:Y:S01]  /*8d70*/  LOP3.LUT P0, RZ, R7, 0xff, RZ, 0xc0, !PT ;  /* 0x000000ff07ff7812 */ /* 0x000fe2000780c0ff */
[----:B------:R-:W-:Y:S02]  /*8d80*/  IMAD.MOV.U32 R26, RZ, RZ, 0x1 ;  /* 0x00000001ff1a7424 */ /* 0x000fe400078e00ff */
[----:B------:R-:W-:-:S10]  /*8d90*/  IMAD.MOV.U32 R27, RZ, RZ, RZ ;  /* 0x000000ffff1b7224 */ /* 0x000fd400078e00ff */
[----:B------:R-:W-:Y:S05]  /*8da0*/  @!P0 BRA `(.L_x_177) ;  /* 0x0000000c00c48947 */ /* 0x000fea0003800000 */
[----:B------:R-:W0:Y:S01]  /*8db0*/  LDC R3, c[0x0][0x28c] ;  /* 0x0000a300ff037b82 */ /* 0x000e220000000800 */
[C---:B------:R-:W-:Y:S01]  /*8dc0*/  ISETP.NE.AND P1, PT, R31.reuse, RZ, PT ;  /* 0x000000ff1f00720c */ /* 0x040fe20003f25270 */
[----:B------:R-:W-:Y:S01]  /*8dd0*/  ULDC UR41, c[0x0][0x658] ;  /* 0x0001960000297ab9 */ /* 0x000fe20000000800 */
[----:B------:R-:W-:Y:S01]  /*8de0*/  LOP3.LUT P0, RZ, R0, 0x1f, RZ, 0xc0, !PT ;  /* 0x0000001f00ff7812 */ /* 0x000fe2000780c0ff */
[----:B------:R-:W-:Y:S01]  /*8df0*/  UMOV UR4, 0xffffffff ;  /* 0xffffffff00047882 */ /* 0x000fe20000000000 */
[----:B------:R-:W-:Y:S01]  /*8e00*/  P2R R0, PR, RZ, 0x2 ;  /* 0x00000002ff007803 */ /* 0x000fe20000000000 */
[----:B------:R-:W-:Y:S01]  /*8e10*/  BSSY B7, `(.L_x_177) ;  /* 0x00000ea000077945 */ /* 0x000fe20003800000 */
[----:B------:R-:W-:Y:S01]  /*8e20*/  ISETP.NE.OR P0, PT, R31, RZ, !P0 ;  /* 0x000000ff1f00720c */ /* 0x000fe20004705670 */
[----:B------:R-:W-:Y:S01]  /*8e30*/  USHF.L.U32 UR4, UR4, UR41, URZ ;  /* 0x0000002904047299 */ /* 0x000fe2000800063f */
[----:B------:R-:W-:Y:S01]  /*8e40*/  IMAD.MOV.U32 R23, RZ, RZ, 0x1 ;  /* 0x00000001ff177424 */ /* 0x000fe200078e00ff */
[----:B------:R-:W-:Y:S01]  /*8e50*/  LOP3.LUT R25, R18, 0x2, RZ, 0xfc, !PT ;  /* 0x0000000212197812 */ /* 0x000fe200078efcff */
[----:B------:R-:W-:Y:S01]  /*8e60*/  IMAD.MOV.U32 R26, RZ, RZ, 0x1 ;  /* 0x00000001ff1a7424 */ /* 0x000fe200078e00ff */
[----:B------:R-:W-:Y:S01]  /*8e70*/  P2R R32, PR, RZ, 0x1 ;  /* 0x00000001ff207803 */ /* 0x000fe20000000000 */
[----:B------:R-:W-:Y:S01]  /*8e80*/  IMAD.MOV.U32 R27, RZ, RZ, RZ ;  /* 0x000000ffff1b7224 */ /* 0x000fe200078e00ff */
[----:B------:R-:W-:Y:S01]  /*8e90*/  ULDC UR40, c[0x0][0x600] ;  /* 0x0001800000287ab9 */ /* 0x000fe20000000800 */
[----:B------:R-:W-:Y:S01]  /*8ea0*/  UMOV UR5, 0x1 ;  /* 0x0000000100057882 */ /* 0x000fe20000000000 */
[----:B------:R-:W-:-:S02]  /*8eb0*/  UIADD3 UR40, UR40, -0x1, URZ ;  /* 0xffffffff28287890 */ /* 0x000fc4000fffe03f */
[----:B------:R-:W-:Y:S02]  /*8ec0*/  USHF.L.U32 UR41, UR5, UR41, URZ ;  /* 0x0000002905297299 */ /* 0x000fe4000800063f */
[----:B------:R-:W-:Y:S01]  /*8ed0*/  ULOP3.LUT UR43, URZ, UR4, URZ, 0x33, !UPT ;  /* 0x000000043f2b7292 */ /* 0x000fe2000f8e333f */
[----:B------:R-:W-:Y:S01]  /*8ee0*/  ULDC.64 UR36, c[0x0][0x198] ;  /* 0x0000660000247ab9 */ /* 0x000fe20000000a00 */
[----:B0-----:R-:W-:-:S05]  /*8ef0*/  VIADD R3, R3, 0x7f ;  /* 0x0000007f03037836 */ /* 0x001fca0000000000 */
[----:B------:R-:W-:-:S04]  /*8f00*/  SHF.R.S32.HI R0, RZ, 0x1f, R3 ;  /* 0x0000001fff007819 */ /* 0x000fc80000011403 */
[----:B------:R-:W-:-:S04]  /*8f10*/  LEA.HI R0, R0, R3, RZ, 0x7 ;  /* 0x0000000300007211 */ /* 0x000fc800078f38ff */
[----:B------:R-:W-:-:S05]  /*8f20*/  SHF.R.S32.HI R24, RZ, 0x7, R0 ;  /* 0x00000007ff187819 */ /* 0x000fca0000011400 */
[----:B------:R-:W-:-:S07]  /*8f30*/  VIADD R22, R24, 0x1 ;  /* 0x0000000118167836 */ /* 0x000fce0000000000 */
.L_x_191:
[----:B------:R-:W-:-:S03]  /*8f40*/  UMOV UR4, 0xffffffff ;  /* 0xffffffff00047882 */ /* 0x000fc60000000000 */
[----:B------:R-:W-:Y:S05]  /*8f50*/  BRA.DIV UR4, `(.L_x_178) ;  /* 0x0000001204e07947 */ /* 0x000fea000b800000 */
[----:B------:R-:W-:-:S13]  /*8f60*/  ELECT P6, URZ, PT ;  /* 0x00000000003f782f */ /* 0x000fda00038c0000 */
.L_x_207:
[----:B------:R-:W-:Y:S04]  /*8f70*/  BSSY B6, `(.L_x_179) ;  /* 0x0000060000067945 */ /* 0x000fe80003800000 */
[----:B------:R-:W-:Y:S05]  /*8f80*/  @!P6 BRA `(.L_x_180) ;  /* 0x000000040078e947 */ /* 0x000fea0003800000 */
        /* <DEDUP_REMOVED lines=9> */
[----:B------:R-:W-:Y:S02]  /*9020*/  IMAD.U32 R4, RZ, RZ, UR4 ;  /* 0x00000004ff047e24 */ /* 0x000fe4000f8e00ff */
[----:B------:R-:W-:Y:S01]  /*9030*/  IMAD.U32 R5, RZ, RZ, UR5 ;  /* 0x00000005ff057e24 */ /* 0x000fe2000f8e00ff */
[----:B------:R-:W0:Y:S01]  /*9040*/  LDC.64 R14, c[0x4][R14] ;  /* 0x010000000e0e7b82 */ /* 0x000e220000000a00 */
[----:B------:R-:W-:Y:S01]  /*9050*/  ULDC.64 UR4, c[0x4][0x78] ;  /* 0x01001e0000047ab9 */ /* 0x000fe20000000a00 */
[----:B------:R-:W-:Y:S02]  /*9060*/  IMAD.U32 R10, RZ, RZ, UR6 ;  /* 0x00000006ff0a7e24 */ /* 0x000fe4000f8e00ff */
[----:B------:R-:W-:-:S02]  /*9070*/  IMAD.U32 R6, RZ, RZ, UR4 ;  /* 0x00000004ff067e24 */ /* 0x000fc4000f8e00ff */
[----:B------:R-:W-:Y:S02]  /*9080*/  IMAD.U32 R7, RZ, RZ, UR5 ;  /* 0x00000005ff077e24 */ /* 0x000fe4000f8e00ff */
[----:B------:R-:W-:Y:S02]  /*9090*/  IMAD.U32 R11, RZ, RZ, UR7 ;  /* 0x00000007ff0b7e24 */ /* 0x000fe4000f8e00ff */
[----:B------:R-:W-:Y:S02]  /*90a0*/  IMAD.MOV.U32 R8, RZ, RZ, 0x70 ;  /* 0x00000070ff087424 */ /* 0x000fe400078e00ff */
[----:B------:R-:W-:Y:S02]  /*90b0*/  IMAD.MOV.U32 R12, RZ, RZ, 0x1 ;  /* 0x00000001ff0c7424 */ /* 0x000fe400078e00ff */
[----:B------:R-:W-:-:S07]  /*90c0*/  IMAD.MOV.U32 R13, RZ, RZ, RZ ;  /* 0x000000ffff0d7224 */ /* 0x000fce00078e00ff */
[----:B------:R-:W-:-:S07]  /*90d0*/  LEPC R20, `(.L_x_181) ;  /* 0x000000001014794e */ /* 0x000fce0000000000 */
[----:B0-----:R-:W-:Y:S05]  /*90e0*/  CALL.ABS.NOINC R14 ;  /* 0x000000000e007343 */ /* 0x001fea0003c00000 */
.L_x_181:
        /* <DEDUP_REMOVED lines=19> */
.L_x_182:
[----:B------:R-:W0:Y:S02]  /*9220*/  LDC R0, c[0x0][0x28c] ;  /* 0x0000a300ff007b82 */ /* 0x000e240000000800 */
[----:B0-----:R-:W-:-:S13]  /*9230*/  ISETP.GE.AND P0, PT, R0, 0x1, PT ;  /* 0x000000010000780c */ /* 0x001fda0003f06270 */
[----:B------:R-:W-:Y:S05]  /*9240*/  @!P0 BRA `(.L_x_180) ;  /* 0x0000000000c88947 */ /* 0x000fea0003800000 */
[----:B------:R-:W-:Y:S02]  /*9250*/  IMAD.SHL.U32 R29, R29, 0x80, RZ ;  /* 0x000000801d1d7824 */ /* 0x000fe400078e00ff */
[----:B------:R-:W-:Y:S02]  /*9260*/  IMAD.SHL.U32 R30, R30, 0x80, RZ ;  /* 0x000000801e1e7824 */ /* 0x000fe400078e00ff */
[----:B------:R-:W-:Y:S02]  /*9270*/  IMAD.MOV.U32 R7, RZ, RZ, RZ ;  /* 0x000000ffff077224 */ /* 0x000fe400078e00ff */
[----:B------:R-:W-:Y:S02]  /*9280*/  IMAD.MOV.U32 R0, RZ, RZ, R22 ;  /* 0x000000ffff007224 */ /* 0x000fe400078e0016 */
[----:B------:R-:W-:Y:S02]  /*9290*/  IMAD.MOV.U32 R3, RZ, RZ, R26 ;  /* 0x000000ffff037224 */ /* 0x000fe400078e001a */
[----:B------:R-:W-:-:S07]  /*92a0*/  IMAD.MOV.U32 R4, RZ, RZ, R27 ;  /* 0x000000ffff047224 */ /* 0x000fce00078e001b */
.L_x_186:
[----:B------:R-:W-:Y:S01]  /*92b0*/  IMAD R8, R4, 0x8, R19 ;  /* 0x0000000804087824 */ /* 0x000fe200078e0213 */
[----:B------:R-:W-:Y:S02]  /*92c0*/  SHF.L.U32 R5, R3, 0x1f, RZ ;  /* 0x0000001f03057819 */ /* 0x000fe400000006ff */
[----:B------:R-:W-:Y:S02]  /*92d0*/  ISETP.NE.AND P1, PT, R31, RZ, PT ;  /* 0x000000ff1f00720c */ /* 0x000fe40003f25270 */
[----:B------:R-:W0:Y:S11]  /*92e0*/  SYNCS.PHASECHK.TRANS64.TRYWAIT P0, [R8+URZ+0x38], R5 ;  /* 0x00003805080075a7 */ /* 0x000e36000800017f */
[----:B------:R-:W1:Y:S01]  /*92f0*/  @!P1 LDC R6, c[0x0][0x500] ;  /* 0x00014000ff069b82 */ /* 0x000e620000000800 */
[----:B0-----:R-:W-:Y:S05]  /*9300*/  @!P0 BRA `(.L_x_183) ;  /* 0x0000001000148947 */ /* 0x001fea0003800000 */
.L_x_208:
[----:B------:R-:W-:Y:S02]  /*9310*/  ISETP.NE.AND P0, PT, R31, RZ, PT ;  /* 0x000000ff1f00720c */ /* 0x000fe40003f05270 */
[----:B0-----:R-:W-:-:S11]  /*9320*/  PRMT R5, R25, 0x9910, RZ ;  /* 0x0000991019057816 */ /* 0x001fd600000000ff */
[----:B-1----:R0:W-:Y:S01]  /*9330*/  @!P0 SYNCS.ARRIVE.TRANS64 RZ, [R8+URZ], R6 ;  /* 0x0000000608ff89a7 */ /* 0x0021e2000800003f */
[----:B------:R-:W-:-:S13]  /*9340*/  ISETP.NE.AND P0, PT, R5, 0x2, PT ;  /* 0x000000020500780c */ /* 0x000fda0003f05270 */
[----:B0-----:R-:W-:Y:S05]  /*9350*/  @P0 BRA `(.L_x_184) ;  /* 0x0000000000040947 */ /* 0x001fea0003800000 */
[----:B------:R-:W-:Y:S01]  /*9360*/  BPT.TRAP 0x1 ;  /* 0x000000040000795c */ /* 0x000fe20000300000 */
.L_x_184:
[----:B------:R-:W-:-:S13]  /*9370*/  ISETP.NE.AND P0, PT, R32, RZ, PT ;  /* 0x000000ff2000720c */ /* 0x000fda0003f05270 */
[----:B------:R-:W-:Y:S05]  /*9380*/  @P0 BRA `(.L_x_185) ;  /* 0x0000000000040947 */ /* 0x000fea0003800000 */
[----:B------:R-:W-:Y:S01]  /*9390*/  BPT.TRAP 0x1 ;  /* 0x000000040000795c */ /* 0x000fe20000300000 */
.L_x_185:
[----:B------:R-:W-:Y:S01]  /*93a0*/  IMAD R5, R4, 0x4000, R19 ;  /* 0x0000400004057824 */ /* 0x000fe200078e0213 */
[----:B------:R-:W-:Y:S01]  /*93b0*/  R2UR UR17, R8 ;  /* 0x00000000081172ca */ /* 0x000fe200000e0000 */
[----:B------:R-:W-:Y:S01]  /*93c0*/  VIADD R0, R0, 0xffffffff ;  /* 0xffffffff00007836 */ /* 0x000fe20000000000 */
[----:B------:R-:W-:Y:S01]  /*93d0*/  R2UR UR19, R7 ;  /* 0x00000000071372ca */ /* 0x000fe200000e0000 */
[----:B------:R-:W-:Y:S01]  /*93e0*/  UIADD3 UR4, UP0, UR36, 0xf0, URZ ;  /* 0x000000f024047890 */ /* 0x000fe2000ff1e03f */
[----:B------:R-:W-:Y:S01]  /*93f0*/  R2UR UR8, R5 ;  /* 0x00000000050872ca */ /* 0x000fe200000e0000 */
[----:B------:R-:W-:Y:S01]  /*9400*/  UIADD3 UR14, UP1, UR36, 0x1f0, URZ ;  /* 0x000001f0240e7890 */ /* 0x000fe2000ff3e03f */
[----:B------:R-:W-:Y:S01]  /*9410*/  R2UR UR20, R28 ;  /* 0x000000001c1472ca */ /* 0x000fe200000e0000 */
[----:B------:R-:W-:Y:S01]  /*9420*/  UIADD3.X UR5, URZ, UR37, URZ, UP0, !UPT ;  /* 0x000000253f057290 */ /* 0x000fe200087fe43f */
[----:B------:R-:W-:Y:S01]  /*9430*/  R2UR UR18, R30 ;  /* 0x000000001e1272ca */ /* 0x000fe200000e0000 */
[----:B------:R-:W-:Y:S01]  /*9440*/  VIADD R4, R4, 0x1 ;  /* 0x0000000104047836 */ /* 0x000fe20000000000 */
[----:B------:R-:W-:Y:S01]  /*9450*/  R2UR UR11, R29 ;  /* 0x000000001d0b72ca */ /* 0x000fe200000e0000 */
[----:B------:R-:W-:Y:S01]  /*9460*/  UIADD3.X UR15, URZ, UR37, URZ, UP1, !UPT ;  /* 0x000000253f0f7290 */ /* 0x000fe20008ffe43f */
[----:B------:R-:W-:Y:S01]  /*9470*/  ISETP.GT.AND P1, PT, R0, 0x1, PT ;  /* 0x000000010000780c */ /* 0x000fe20003f24270 */
[----:B------:R-:W-:Y:S01]  /*9480*/  UMOV UR6, 0x0 ;  /* 0x0000000000067882 */ /* 0x000fe20000000000 */
[----:B------:R-:W-:Y:S01]  /*9490*/  ISETP.NE.AND P0, PT, R4, 0x7, PT ;  /* 0x000000070400780c */ /* 0x000fe20003f05270 */
[----:B------:R-:W-:Y:S01]  /*94a0*/  UMOV UR7, 0x10000000 ;  /* 0x1000000000077882 */ /* 0x000fe20000000000 */
[----:B------:R-:W-:Y:S01]  /*94b0*/  UMOV UR9, UR17 ;  /* 0x0000001100097c82 */ /* 0x000fe20008000000 */
[----:B------:R-:W-:Y:S01]  /*94c0*/  UIADD3 UR16, UR8, 0x800, URZ ;  /* 0x0000080008107890 */ /* 0x000fe2000fffe03f */
[----:B------:R-:W-:Y:S01]  /*94d0*/  SEL R6, RZ, 0x1, P0 ;  /* 0x00000001ff067807 */ /* 0x000fe20000000000 */
[----:B------:R-:W-:Y:S01]  /*94e0*/  UIADD3 UR8, UR8, 0x1c800, URZ ;  /* 0x0001c80008087890 */ /* 0x000fe2000fffe03f */
[----:B------:R-:W-:Y:S01]  /*94f0*/  VIADD R7, R7, 0x80 ;  /* 0x0000008007077836 */ /* 0x000fe20000000000 */
[----:B------:R-:W-:Y:S01]  /*9500*/  UMOV UR10, UR19 ;  /* 0x00000013000a7c82 */ /* 0x000fe20008000000 */
[----:B------:R-:W-:Y:S01]  /*9510*/  UMOV UR12, UR20 ;  /* 0x00000014000c7c82 */ /* 0x000fe20008000000 */
[----:B------:R-:W-:-:S02]  /*9520*/  LOP3.LUT R3, R3, R6, RZ, 0x3c, !PT ;  /* 0x0000000603037212 */ /* 0x000fc400078e3cff */
[----:B------:R-:W-:Y:S01]  /*9530*/  SEL R4, R4, RZ, P0 ;  /* 0x000000ff04047207 */ /* 0x000fe20000000000 */
[----:B------:R0:W-:Y:S02]  /*9540*/  UTMALDG.3D [UR16], [UR4], desc[UR6] ;  /* 0x00000610040075b4 */ /* 0x0001e40008011000 */
[----:B------:R0:W-:Y:S02]  /*9550*/  UTMALDG.3D [UR8], [UR14], desc[UR6] ;  /* 0x000006080e0075b4 */ /* 0x0001e40008011000 */
[----:B0-----:R-:W-:Y:S05]  /*9560*/  @P1 BRA `(.L_x_186) ;  /* 0xfffffffc00501947 */ /* 0x001fea000383ffff */
.L_x_180:
[----:B------:R-:W-:Y:S05]  /*9570*/  BSYNC B6 ;  /* 0x0000000000067941 */ /* 0x000fea0003800000 */
.L_x_179:
[----:B------:R-:W-:Y:S01]  /*9580*/  LOP3.LUT P2, RZ, R23, 0xff, RZ, 0xc0, !PT ;  /* 0x000000ff17ff7812 */ /* 0x000fe2000784c0ff */
[C---:B------:R-:W-:Y:S01]  /*9590*/  IMAD.IADD R0, R24.reuse, 0x1, R27 ;  /* 0x0000000118007824 */ /* 0x040fe200078e021b */
[----:B------:R-:W-:Y:S01]  /*95a0*/  ULDC.64 UR4, c[0x0][0x650] ;  /* 0x0001940000047ab9 */ /* 0x000fe20000000a00 */
[----:B------:R-:W-:Y:S01]  /*95b0*/  ISETP.GE.U32.AND P1, PT, R24, 0x7, PT ;  /* 0x000000071800780c */ /* 0x000fe20003f26070 */
[----:B------:R-:W-:Y:S01]  /*95c0*/  BSSY B0, `(.L_x_187) ;  /* 0x000006c000007945 */ /* 0x000fe20003800000 */
[C---:B------:R-:W-:Y:S01]  /*95d0*/  IMAD.WIDE.U32 R4, R0.reuse, 0x24924925, RZ ;  /* 0x2492492500047825 */ /* 0x040fe200078e00ff */
[C---:B------:R-:W-:Y:S02]  /*95e0*/  ISETP.GT.U32.AND P0, PT, R0.reuse, 0x6, PT ;  /* 0x000000060000780c */ /* 0x040fe40003f04070 */
[----:B------:R-:W-:Y:S01]  /*95f0*/  PRMT R23, RZ, 0x7610, R23 ;  /* 0x00007610ff177816 */ /* 0x000fe20000000017 */
[----:B------:R-:W-:Y:S01]  /*9600*/  IMAD.IADD R4, R0, 0x1, -R5 ;  /* 0x0000000100047824 */ /* 0x000fe200078e0a05 */
[----:B------:R-:W-:Y:S01]  /*9610*/  ISETP.LT.U32.AND P0, PT, R24, 0x7, P0 ;  /* 0x000000071800780c */ /* 0x000fe20000701070 */
[----:B------:R-:W-:-:S02]  /*9620*/  IMAD.MOV.U32 R30, RZ, RZ, -0x1 ;  /* 0xffffffffff1e7424 */ /* 0x000fc400078e00ff */
[----:B------:R-:W0:Y:S01]  /*9630*/  @P2 S2R R6, SR_CgaCtaId ;  /* 0x0000000000062919 */ /* 0x000e220000008800 */
[----:B------:R-:W-:Y:S01]  /*9640*/  @P2 MOV R3, 0x400 ;  /* 0x0000040000032802 */ /* 0x000fe20000000f00 */
[----:B------:R-:W-:Y:S01]  /*9650*/  IMAD.MOV.U32 R29, RZ, RZ, -0x1 ;  /* 0xffffffffff1d7424 */ /* 0x000fe200078e00ff */
[----:B------:R-:W-:Y:S01]  /*9660*/  LEA.HI R4, R4, R5, RZ, 0x1f ;  /* 0x0000000504047211 */ /* 0x000fe200078ff8ff */
[----:B------:R-:W-:-:S03]  /*9670*/  IMAD.MOV.U32 R28, RZ, RZ, -0x1 ;  /* 0xffffffffff1c7424 */ /* 0x000fc600078e00ff */
[----:B------:R-:W-:Y:S02]  /*9680*/  SHF.R.U32.HI R27, RZ, 0x2, R4 ;  /* 0x00000002ff1b7819 */ /* 0x000fe40000011604 */
[----:B0-----:R-:W-:Y:S02]  /*9690*/  @P2 LEA R6, R6, R3, 0x18 ;  /* 0x0000000306062211 */ /* 0x001fe400078ec0ff */
[----:B------:R-:W-:Y:S02]  /*96a0*/  SEL R3, RZ, 0x1, !P0 ;  /* 0x00000001ff037807 */ /* 0x000fe40004000000 */
[----:B------:R-:W-:Y:S01]  /*96b0*/  IADD3 R16, P0, R16, UR38, RZ ;  /* 0x0000002610107c10 */ /* 0x000fe2000ff1e0ff */
[----:B------:R0:W-:Y:S01]  /*96c0*/  @P2 SYNCS.ARRIVE.TRANS64.A1T0 RZ, [R6+URZ+0x88], RZ ;  /* 0x000088ff06ff29a7 */ /* 0x0001e2000810003f */
[----:B------:R-:W-:Y:S02]  /*96d0*/  LOP3.LUT R26, R26, R3, RZ, 0x3c, !PT ;  /* 0x000000031a1a7212 */ /* 0x000fe400078e3cff */
[----:B------:R-:W-:-:S02]  /*96e0*/  IADD3.X R17, R17, UR42, RZ, P0, !PT ;  /* 0x0000002a11117c10 */ /* 0x000fc400087fe4ff */
[----:B------:R-:W-:Y:S02]  /*96f0*/  ISETP.GE.U32.AND P0, PT, R16, UR4, PT ;  /* 0x0000000410007c0c */ /* 0x000fe4000bf06070 */
[----:B------:R-:W-:Y:S01]  /*9700*/  @P1 LOP3.LUT R26, R26, 0x1, R27, 0x78, !PT ;  /* 0x000000011a1a1812 */ /* 0x000fe200078e781b */
[--C-:B------:R-:W-:Y:S01]  /*9710*/  IMAD R27, R27, -0x7, R0.reuse ;  /* 0xfffffff91b1b7824 */ /* 0x100fe200078e0200 */
[----:B------:R-:W-:Y:S02]  /*9720*/  ISETP.GE.U32.AND.EX P0, PT, R17, UR5, PT, P0 ;  /* 0x0000000511007c0c */ /* 0x000fe4000bf06100 */
[----:B------:R-:W-:-:S11]  /*9730*/  PRMT R0, RZ, 0x7610, R0 ;  /* 0x00007610ff007816 */ /* 0x000fd60000000000 */
[----:B0-----:R-:W-:Y:S05]  /*9740*/  @P0 BRA `(.L_x_188) ;  /* 0x00000004004c0947 */ /* 0x001fea0003800000 */
[----:B------:R-:W-:Y:S01]  /*9750*/  ULDC.64 UR4, c[0x0][0x628] ;  /* 0x00018a0000047ab9 */ /* 0x000fe20000000a00 */
[----:B------:R-:W0:Y:S01]  /*9760*/  S2R R10, SR_CTAID.X ;  /* 0x00000000000a7919 */ /* 0x000e220000002500 */
[----:B------:R-:W-:Y:S01]  /*9770*/  ISETP.NE.U32.AND P0, PT, RZ, UR4, PT ;  /* 0x00000004ff007c0c */ /* 0x000fe2000bf05070 */
[----:B------:R-:W-:Y:S01]  /*9780*/  ULDC UR7, c[0x0][0x630] ;  /* 0x00018c0000077ab9 */ /* 0x000fe20000000800 */
[----:B------:R-:W-:Y:S01]  /*9790*/  IMAD.MOV.U32 R4, RZ, RZ, R16 ;  /* 0x000000ffff047224 */ /* 0x000fe200078e0010 */
[----:B------:R-:W1:Y:S01]  /*97a0*/  S2R R0, SR_CTAID.Y ;  /* 0x0000000000007919 */ /* 0x000e620000002600 */
[----:B------:R-:W-:Y:S01]  /*97b0*/  ISETP.NE.AND.EX P0, PT, RZ, UR5, PT, P0 ;  /* 0x00000005ff007c0c */ /* 0x000fe2000bf05300 */
[----:B------:R-:W-:-:S12]  /*97c0*/  IMAD.MOV.U32 R5, RZ, RZ, R17 ;  /* 0x000000ffff057224 */ /* 0x000fd800078e0011 */
[----:B------:R-:W-:Y:S05]  /*97d0*/  @!P0 BRA `(.L_x_189) ;  /* 0x0000000000288947 */ /* 0x000fea0003800000 */
[----:B------:R-:W-:Y:S02]  /*97e0*/  ULDC UR6, c[0x0][0x634] ;  /* 0x00018d0000067ab9 */ /* 0x000fe40000000800 */
[----:B------:R-:W-:-:S05]  /*97f0*/  IADD3 R9, P0, R16, UR6, RZ ;  /* 0x0000000610097c10 */ /* 0x000fca000ff1e0ff */
[----:B------:R-:W-:-:S04]  /*9800*/  IMAD.X R3, RZ, RZ, R17, P0 ;  /* 0x000000ffff037224 */ /* 0x000fc800000e0611 */
[----:B------:R-:W-:-:S04]  /*9810*/  IMAD.WIDE.U32 R6, R3, UR4, RZ ;  /* 0x0000000403067c25 */ /* 0x000fc8000f8e00ff */
[----:B------:R-:W-:-:S04]  /*9820*/  IMAD.WIDE.U32 R6, P0, R9, UR5, R6 ;  /* 0x0000000509067c25 */ /* 0x000fc8000f800006 */
[----:B------:R-:W-:-:S04]  /*9830*/  IMAD.WIDE.U32 R8, R9, UR4, RZ ;  /* 0x0000000409087c25 */ /* 0x000fc8000f8e00ff */
[----:B------:R-:W-:Y:S01]  /*9840*/  IMAD.X R5, RZ, RZ, RZ, P0 ;  /* 0x000000ffff057224 */ /* 0x000fe200000e06ff */
[----:B------:R-:W-:Y:S01]  /*9850*/  IADD3 RZ, P0, R9, R6, RZ ;  /* 0x0000000609ff7210 */ /* 0x000fe20007f1e0ff */
[----:B------:R-:W-:-:S04]  /*9860*/  IMAD.MOV.U32 R4, RZ, RZ, R7 ;  /* 0x000000ffff047224 */ /* 0x000fc800078e0007 */
[----:B------:R-:W-:-:S08]  /*9870*/  IMAD.WIDE.U32.X R4, R3, UR5, R4, P0 ;  /* 0x0000000503047c25 */ /* 0x000fd000080e0404 */
.L_x_189:
[--C-:B------:R-:W-:Y:S01]  /*9880*/  SHF.R.U64 R28, R4, UR7, R5.reuse ;  /* 0x00000007041c7c19 */ /* 0x100fe20008001205 */
[----:B------:R-:W-:Y:S01]  /*9890*/  ULDC.64 UR4, c[0x0][0x620] ;  /* 0x0001880000047ab9 */ /* 0x000fe20000000a00 */
[----:B------:R-:W-:Y:S01]  /*98a0*/  SHF.R.U32.HI R3, RZ, UR7, R5 ;  /* 0x00000007ff037c19 */ /* 0x000fe20008011605 */
[----:B------:R-:W2:Y:S01]  /*98b0*/  LDC R15, c[0x0][0x144] ;  /* 0x00005100ff0f7b82 */ /* 0x000ea20000000800 */
[----:B------:R-:W-:Y:S01]  /*98c0*/  IADD3 R6, P0, RZ, -R28, RZ ;  /* 0x8000001cff067210 */ /* 0x000fe20007f1e0ff */
[----:B------:R-:W-:Y:S01]  /*98d0*/  ULDC.64 UR8, c[0x0][0x640] ;  /* 0x0001900000087ab9 */ /* 0x000fe20000000a00 */
[----:B0-----:R-:W-:Y:S01]  /*98e0*/  I2FP.F32.U32 R7, R10 ;  /* 0x0000000a00077245 */ /* 0x001fe20000201000 */
[----:B------:R-:W-:Y:S02]  /*98f0*/  ULDC UR6, c[0x0][0x608] ;  /* 0x0001820000067ab9 */ /* 0x000fe40000000800 */
[----:B------:R-:W-:Y:S01]  /*9900*/  IMAD.X R3, RZ, RZ, ~R3, P0 ;  /* 0x000000ffff037224 */ /* 0x000fe200000e0e03 */
[----:B------:R-:W-:Y:S01]  /*9910*/  ISETP.NE.U32.AND P0, PT, RZ, UR8, PT ;  /* 0x00000008ff007c0c */ /* 0x000fe2000bf05070 */
[----:B------:R-:W-:Y:S01]  /*9920*/  IMAD.WIDE.U32 R4, R6, UR4, R16 ;  /* 0x0000000406047c25 */ /* 0x000fe2000f8e0010 */
[----:B------:R-:W0:Y:S02]  /*9930*/  LDC R9, c[0x0][0x148] ;  /* 0x00005200ff097b82 */ /* 0x000e240000000800 */
[----:B------:R-:W-:Y:S01]  /*9940*/  ISETP.NE.AND.EX P0, PT, RZ, UR9, PT, P0 ;  /* 0x00000009ff007c0c */ /* 0x000fe2000bf05300 */
[----:B------:R-:W-:Y:S01]  /*9950*/  IMAD R3, R3, UR4, RZ ;  /* 0x0000000403037c24 */ /* 0x000fe2000f8e02ff */
[----:B------:R-:W-:-:S02]  /*9960*/  ULDC UR4, c[0x0][0x150] ;  /* 0x0000540000047ab9 */ /* 0x000fc40000000800 */
[----:B------:R-:W-:Y:S01]  /*9970*/  FMUL R7, R7, UR4 ;  /* 0x0000000407077c20 */ /* 0x000fe20008400000 */
[----:B------:R-:W-:Y:S01]  /*9980*/  IMAD R3, R6, UR5, R3 ;  /* 0x0000000506037c24 */ /* 0x000fe2000f8e0203 */
[----:B------:R-:W-:Y:S01]  /*9990*/  ULDC UR4, c[0x0][0x618] ;  /* 0x0001860000047ab9 */ /* 0x000fe20000000800 */
[----:B------:R-:W-:Y:S02]  /*99a0*/  ULDC UR5, c[0x0][0x154] ;  /* 0x0000550000057ab9 */ /* 0x000fe40000000800 */
[----:B------:R-:W-:Y:S01]  /*99b0*/  IMAD.IADD R5, R5, 0x1, R3 ;  /* 0x0000000105057824 */ /* 0x000fe200078e0203 */
[----:B------:R-:W3:Y:S04]  /*99c0*/  F2I.U32.TRUNC.NTZ R7, R7 ;  /* 0x0000000700077305 */ /* 0x000ee8000020f000 */
[----:B------:R-:W-:-:S02]  /*99d0*/  SHF.R.U64 R3, R4, UR4, R5 ;  /* 0x0000000404037c19 */ /* 0x000fc40008001205 */
[----:B-1----:R-:W-:-:S05]  /*99e0*/  I2FP.F32.U32 R4, R0 ;  /* 0x0000000000047245 */ /* 0x002fca0000201000 */
[----:B------:R-:W-:Y:S01]  /*99f0*/  FMUL R12, R4, UR5 ;  /* 0x00000005040c7c20 */ /* 0x000fe20008400000 */
[----:B------:R-:W-:Y:S01]  /*9a00*/  SHF.R.U32.HI R4, RZ, UR4, R5 ;  /* 0x00000004ff047c19 */ /* 0x000fe20008011605 */
[----:B------:R-:W-:Y:S01]  /*9a10*/  ULDC UR4, c[0x0][0x658] ;  /* 0x0001960000047ab9 */ /* 0x000fe20000000800 */
[----:B---3--:R-:W-:Y:S02]  /*9a20*/  IMAD.MOV R7, RZ, RZ, -R7 ;  /* 0x000000ffff077224 */ /* 0x008fe400078e0a07 */
[--C-:B------:R-:W-:Y:S01]  /*9a30*/  SHF.R.U64 R11, R3, UR6, R4.reuse ;  /* 0x00000006030b7c19 */ /* 0x100fe20008001204 */
[----:B------:R-:W1:Y:S01]  /*9a40*/  F2I.U32.TRUNC.NTZ R12, R12 ;  /* 0x0000000c000c7305 */ /* 0x000e62000020f000 */
[----:B------:R-:W-:Y:S01]  /*9a50*/  SHF.R.U32.HI R4, RZ, UR6, R4 ;  /* 0x00000006ff047c19 */ /* 0x000fe20008011604 */
[----:B--2---:R-:W-:-:S03]  /*9a60*/  IMAD R10, R15, R7, R10 ;  /* 0x000000070f0a7224 */ /* 0x004fc600078e020a */
[--C-:B------:R-:W-:Y:S02]  /*9a70*/  SHF.R.U64 R8, R11, UR4, R4.reuse ;  /* 0x000000040b087c19 */ /* 0x100fe40008001204 */
[----:B------:R-:W-:-:S03]  /*9a80*/  SHF.R.U32.HI R13, RZ, UR4, R4 ;  /* 0x00000004ff0d7c19 */ /* 0x000fc60008011604 */
[----:B------:R-:W-:Y:S02]  /*9a90*/  IMAD.MOV.U32 R4, RZ, RZ, R8 ;  /* 0x000000ffff047224 */ /* 0x000fe400078e0008 */
[----:B------:R-:W-:Y:S01]  /*9aa0*/  IMAD.MOV.U32 R5, RZ, RZ, R13 ;  /* 0x000000ffff057224 */ /* 0x000fe200078e000d */
[----:B01----:R-:W-:Y:S06]  /*9ab0*/  @!P0 BRA `(.L_x_190) ;  /* 0x0000000000288947 */ /* 0x003fec0003800000 */
[----:B------:R-:W-:Y:S02]  /*9ac0*/  ULDC UR4, c[0x0][0x64c] ;  /* 0x0001930000047ab9 */ /* 0x000fe40000000800 */
[----:B------:R-:W-:-:S05]  /*9ad0*/  IADD3 R5, P0, R8, UR4, RZ ;  /* 0x0000000408057c10 */ /* 0x000fca000ff1e0ff */
[----:B------:R-:W-:-:S04]  /*9ae0*/  IMAD.X R13, RZ, RZ, R13, P0 ;  /* 0x000000ffff0d7224 */ /* 0x000fc800000e060d */
[----:B------:R-:W-:-:S04]  /*9af0*/  IMAD.WIDE.U32 R6, R13, UR8, RZ ;  /* 0x000000080d067c25 */ /* 0x000fc8000f8e00ff */
[----:B------:R-:W-:-:S04]  /*9b00*/  IMAD.WIDE.U32 R6, P0, R5, UR9, R6 ;  /* 0x0000000905067c25 */ /* 0x000fc8000f800006 */
[----:B------:R-:W-:-:S04]  /*9b10*/  IMAD.WIDE.U32 R4, R5, UR8, RZ ;  /* 0x0000000805047c25 */ /* 0x000fc8000f8e00ff */
[----:B------:R-:W-:Y:S01]  /*9b20*/  IMAD.MOV.U32 R4, RZ, RZ, R7 ;  /* 0x000000ffff047224 */ /* 0x000fe200078e0007 */
[----:B------:R-:W-:Y:S01]  /*9b30*/  IADD3 RZ, P1, R5, R6, RZ ;  /* 0x0000000605ff7210 */ /* 0x000fe20007f3e0ff */
[----:B------:R-:W-:-:S04]  /*9b40*/  IMAD.X R5, RZ, RZ, RZ, P0 ;  /* 0x000000ffff057224 */ /* 0x000fc800000e06ff */
[----:B------:R-:W-:-:S08]  /*9b50*/  IMAD.WIDE.U32.X R4, R13, UR9, R4, P1 ;  /* 0x000000090d047c25 */ /* 0x000fd000088e0404 */
.L_x_190:
[----:B------:R-:W-:Y:S01]  /*9b60*/  ISETP.NE.AND P0, PT, R2, 0x1, PT ;  /* 0x000000010200780c */ /* 0x000fe20003f05270 */
[----:B------:R-:W-:Y:S01]  /*9b70*/  ULDC UR4, c[0x0][0x648] ;  /* 0x0001920000047ab9 */ /* 0x000fe20000000800 */
[----:B------:R-:W-:Y:S01]  /*9b80*/  LOP3.LUT R11, R11, UR43, RZ, 0xc0, !PT ;  /* 0x0000002b0b0b7c12 */ /* 0x000fe2000f8ec0ff */
[----:B------:R-:W-:Y:S01]  /*9b90*/  IMAD.MOV R12, RZ, RZ, -R12 ;  /* 0x000000ffff0c7224 */ /* 0x000fe200078e0a0c */
[----:B------:R-:W-:Y:S01]  /*9ba0*/  SHF.R.U64 R4, R4, UR4, R5 ;  /* 0x0000000404047c19 */ /* 0x000fe20008001205 */
[----:B------:R-:W-:Y:S01]  /*9bb0*/  ULDC UR4, c[0x0][0x638] ;  /* 0x00018e0000047ab9 */ /* 0x000fe20000000800 */
[----:B------:R-:W-:Y:S01]  /*9bc0*/  LOP3.LUT R3, R3, UR40, RZ, 0xc0, !PT ;  /* 0x0000002803037c12 */ /* 0x000fe2000f8ec0ff */
[----:B------:R-:W-:Y:S02]  /*9bd0*/  ULDC UR5, c[0x0][0x610] ;  /* 0x0001840000057ab9 */ /* 0x000fe40000000800 */
[----:B------:R-:W-:Y:S02]  /*9be0*/  IMAD.MOV R5, RZ, RZ, -R4 ;  /* 0x000000ffff057224 */ /* 0x000fe400078e0a04 */
[----:B------:R-:W-:-:S02]  /*9bf0*/  IMAD R11, R4, UR41, R11 ;  /* 0x00000029040b7c24 */ /* 0x000fc4000f8e020b */
[----:B------:R-:W-:Y:S02]  /*9c00*/  @P0 IMAD R10, R9, R12, R0 ;  /* 0x0000000c090a0224 */ /* 0x000fe400078e0200 */
[----:B------:R-:W-:Y:S01]  /*9c10*/  IMAD R8, R5, UR4, R8 ;  /* 0x0000000405087c24 */ /* 0x000fe2000f8e0208 */
[----:B------:R-:W-:Y:S01]  /*9c20*/  ULDC UR4, c[0x0][0x600] ;  /* 0x0001800000047ab9 */ /* 0x000fe20000000800 */
[----:B------:R-:W-:Y:S02]  /*9c30*/  IMAD R10, R11, UR5, R10 ;  /* 0x000000050b0a7c24 */ /* 0x000fe4000f8e020a */
[----:B------:R-:W-:Y:S02]  /*9c40*/  IMAD R3, R8, UR4, R3 ;  /* 0x0000000408037c24 */ /* 0x000fe4000f8e0203 */
[----:B------:R-:W-:-:S03]  /*9c50*/  IMAD.MOV.U32 R0, RZ, RZ, 0x1 ;  /* 0x00000001ff007424 */ /* 0x000fc600078e00ff */
[----:B------:R-:W-:Y:S02]  /*9c60*/  SEL R29, R3, R10, !P0 ;  /* 0x0000000a031d7207 */ /* 0x000fe40004000000 */
[----:B------:R-:W-:-:S07]  /*9c70*/  SEL R30, R10, R3, !P0 ;  /* 0x000000030a1e7207 */ /* 0x000fce0004000000 */
.L_x_188:
[----:B------:R-:W-:Y:S05]  /*9c80*/  BSYNC B0 ;  /* 0x0000000000007941 */ /* 0x000fea0003800000 */
.L_x_187:
[----:B------:R-:W-:-:S13]  /*9c90*/  LOP3.LUT P0, RZ, R0, 0xff, RZ, 0xc0, !PT ;  /* 0x000000ff00ff7812 */ /* 0x000fda000780c0ff */
[----:B------:R-:W-:Y:S05]  /*9ca0*/  @P0 BRA `(.L_x_191) ;  /* 0xfffffff000a40947 */ /* 0x000fea000383ffff */
[----:B------:R-:W-:Y:S05]  /*9cb0*/  BSYNC B7 ;  /* 0x0000000000077941 */ /* 0x000fea0003800000 */
.L_x_177:
[----:B------:R-:W-:-:S03]  /*9cc0*/  UMOV UR4, 0xffffffff ;  /* 0xffffffff00047882 */ /* 0x000fc60000000000 */
[----:B------:R-:W-:Y:S05]  /*9cd0*/  BRA.DIV UR4, `(.L_x_192) ;  /* 0x0000000604b47947 */ /* 0x000fea000b800000 */
[----:B------:R-:W-:-:S13]  /*9ce0*/  ELECT P6, URZ, PT ;  /* 0x00000000003f782f */ /* 0x000fda00038c0000 */
.L_x_211:
[----:B------:R-:W-:Y:S04]  /*9cf0*/  BSSY B0, `(.L_x_193) ;  /* 0x0000046000007945 */ /* 0x000fe80003800000 */
[----:B------:R-:W-:Y:S05]  /*9d00*/  @!P6 BRA `(.L_x_194) ;  /* 0x000000040010e947 */ /* 0x000fea0003800000 */
[----:B------:R-:W-:-:S04]  /*9d10*/  LOP3.LUT R18, R18, 0x2, RZ, 0xfc, !PT ;  /* 0x0000000212127812 */ /* 0x000fc800078efcff */
[----:B------:R-:W-:-:S13]  /*9d20*/  ISETP.NE.AND P0, PT, R18, 0x3, PT ;  /* 0x000000031200780c */ /* 0x000fda0003f05270 */
[----:B------:R-:W-:Y:S05]  /*9d30*/  @!P0 BRA `(.L_x_195) ;  /* 0x0000000000048947 */ /* 0x000fea0003800000 */
[----:B------:R-:W-:Y:S01]  /*9d40*/  BPT.TRAP 0x1 ;  /* 0x000000040000795c */ /* 0x000fe20000300000 */
.L_x_195:
[----:B------:R-:W0:Y:S01]  /*9d50*/  S2R R3, SR_CgaCtaId ;  /* 0x0000000000037919 */ /* 0x000e220000008800 */
[----:B------:R-:W-:Y:S02]  /*9d60*/  MOV R0, 0x400 ;  /* 0x0000040000007802 */ /* 0x000fe40000000f00 */
[----:B------:R-:W-:Y:S02]  /*9d70*/  SHF.L.U32 R2, R26, 0x1f, RZ ;  /* 0x0000001f1a027819 */ /* 0x000fe400000006ff */
[----:B0-----:R-:W-:-:S05]  /*9d80*/  LEA R0, R3, R0, 0x18 ;  /* 0x0000000003007211 */ /* 0x001fca00078ec0ff */
[----:B------:R-:W-:-:S04]  /*9d90*/  VIADD R0, R0, 0x38 ;  /* 0x0000003800007836 */ /* 0x000fc80000000000 */
[C---:B------:R-:W-:Y:S02]  /*9da0*/  IMAD R5, R27.reuse, 0x8, R0 ;  /* 0x000000081b057824 */ /* 0x040fe400078e0200 */
[----:B------:R-:W-:Y:S02]  /*9db0*/  VIADD R27, R27, 0x1 ;  /* 0x000000011b1b7836 */ /* 0x000fe40000000000 */
[----:B------:R-:W0:Y:S03]  /*9dc0*/  SYNCS.PHASECHK.TRANS64.TRYWAIT P0, [R5+URZ], R2 ;  /* 0x00000002050075a7 */ /* 0x000e26000800017f */
[----:B------:R-:W-:-:S04]  /*9dd0*/  ISETP.NE.AND P1, PT, R27, 0x7, PT ;  /* 0x000000071b00780c */ /* 0x000fc80003f25270 */
[----:B------:R-:W-:Y:S02]  /*9de0*/  SEL R3, RZ, 0x1, P1 ;  /* 0x00000001ff037807 */ /* 0x000fe40000800000 */
[----:B------:R-:W-:Y:S02]  /*9df0*/  SEL R27, R27, RZ, P1 ;  /* 0x000000ff1b1b7207 */ /* 0x000fe40000800000 */
[----:B------:R-:W-:-:S03]  /*9e00*/  LOP3.LUT R26, R26, R3, RZ, 0x3c, !PT ;  /* 0x000000031a1a7212 */ /* 0x000fc600078e3cff */
[----:B------:R-:W-:Y:S01]  /*9e10*/  IMAD R7, R27, 0x8, R0 ;  /* 0x000000081b077824 */ /* 0x000fe200078e0200 */
[----:B------:R-:W-:Y:S01]  /*9e20*/  SHF.L.U32 R4, R26, 0x1f, RZ ;  /* 0x0000001f1a047819 */ /* 0x000fe200000006ff */
[----:B0-----:R-:W-:Y:S06]  /*9e30*/  @!P0 BRA `(.L_x_196) ;  /* 0x00000004007c8947 */ /* 0x001fec0003800000 */
.L_x_212:
[----:B------:R-:W1:Y:S01]  /*9e40*/  SYNCS.PHASECHK.TRANS64.TRYWAIT P0, [R7+URZ], R4 ;  /* 0x00000004070075a7 */ /* 0x000e62000800017f */
[----:B0-----:R-:W-:-:S05]  /*9e50*/  VIADD R2, R27, 0x1 ;  /* 0x000000011b027836 */ /* 0x001fca0000000000 */
[----:B------:R-:W-:-:S04]  /*9e60*/  ISETP.NE.AND P1, PT, R2, 0x7, PT ;  /* 0x000000070200780c */ /* 0x000fc80003f25270 */
[----:B------:R-:W-:Y:S02]  /*9e70*/  SEL R3, RZ, 0x1, P1 ;  /* 0x00000001ff037807 */ /* 0x000fe40000800000 */
[----:B------:R-:W-:Y:S02]  /*9e80*/  SEL R9, R2, RZ, P1 ;  /* 0x000000ff02097207 */ /* 0x000fe40000800000 */
[----:B------:R-:W-:-:S03]  /*9e90*/  LOP3.LUT R26, R26, R3, RZ, 0x3c, !PT ;  /* 0x000000031a1a7212 */ /* 0x000fc600078e3cff */
[----:B------:R-:W-:Y:S01]  /*9ea0*/  IMAD R6, R9, 0x8, R0 ;  /* 0x0000000809067824 */ /* 0x000fe200078e0200 */
[----:B------:R-:W-:Y:S01]  /*9eb0*/  SHF.L.U32 R5, R26, 0x1f, RZ ;  /* 0x0000001f1a057819 */ /* 0x000fe200000006ff */
[----:B-1----:R-:W-:Y:S06]  /*9ec0*/  @!P0 BRA `(.L_x_197) ;  /* 0x00000004006c8947 */ /* 0x002fec0003800000 */
.L_x_213:
[----:B------:R-:W1:Y:S01]  /*9ed0*/  SYNCS.PHASECHK.TRANS64.TRYWAIT P0, [R6+URZ], R5 ;  /* 0x00000005060075a7 */ /* 0x000e62000800017f */
[----:B------:R-:W-:-:S05]  /*9ee0*/  VIADD R2, R9, 0x1 ;  /* 0x0000000109027836 */ /* 0x000fca0000000000 */
[----:B------:R-:W-:-:S04]  /*9ef0*/  ISETP.NE.AND P1, PT, R2, 0x7, PT ;  /* 0x000000070200780c */ /* 0x000fc80003f25270 */
[----:B------:R-:W-:Y:S02]  /*9f00*/  SEL R3, RZ, 0x1, P1 ;  /* 0x00000001ff037807 */ /* 0x000fe40000800000 */
[----:B0-----:R-:W-:Y:S02]  /*9f10*/  SEL R7, R2, RZ, P1 ;  /* 0x000000ff02077207 */ /* 0x001fe40000800000 */
[----:B------:R-:W-:-:S03]  /*9f20*/  LOP3.LUT R26, R26, R3, RZ, 0x3c, !PT ;  /* 0x000000031a1a7212 */ /* 0x000fc600078e3cff */
[----:B------:R-:W-:Y:S01]  /*9f30*/  IMAD R9, R7, 0x8, R0 ;  /* 0x0000000807097824 */ /* 0x000fe200078e0200 */
[----:B------:R-:W-:Y:S01]  /*9f40*/  SHF.L.U32 R4, R26, 0x1f, RZ ;  /* 0x0000001f1a047819 */ /* 0x000fe200000006ff */
[----:B-1----:R-:W-:Y:S06]  /*9f50*/  @!P0 BRA `(.L_x_198) ;  /* 0x00000004005c8947 */ /* 0x002fec0003800000 */
.L_x_214:
[----:B------:R-:W1:Y:S01]  /*9f60*/  SYNCS.PHASECHK.TRANS64.TRYWAIT P0, [R9+URZ], R4 ;  /* 0x00000004090075a7 */ /* 0x000e62000800017f */
[----:B------:R-:W-:-:S05]  /*9f70*/  VIADD R2, R7, 0x1 ;  /* 0x0000000107027836 */ /* 0x000fca0000000000 */
[----:B------:R-:W-:-:S04]  /*9f80*/  ISETP.NE.AND P1, PT, R2, 0x7, PT ;  /* 0x000000070200780c */ /* 0x000fc80003f25270 */
[----:B------:R-:W-:Y:S02]  /*9f90*/  SEL R3, RZ, 0x1, P1 ;  /* 0x00000001ff037807 */ /* 0x000fe40000800000 */
[----:B------:R-:W-:Y:S02]  /*9fa0*/  SEL R7, R2, RZ, P1 ;  /* 0x000000ff02077207 */ /* 0x000fe40000800000 */
[----:B------:R-:W-:-:S03]  /*9fb0*/  LOP3.LUT R26, R26, R3, RZ, 0x3c, !PT ;  /* 0x000000031a1a7212 */ /* 0x000fc600078e3cff */
[----:B------:R-:W-:Y:S01]  /*9fc0*/  IMAD R8, R7, 0x8, R0 ;  /* 0x0000000807087824 */ /* 0x000fe200078e0200 */
[----:B0-----:R-:W-:Y:S01]  /*9fd0*/  SHF.L.U32 R5, R26, 0x1f, RZ ;  /* 0x0000001f1a057819 */ /* 0x001fe200000006ff */
[----:B-1----:R-:W-:Y:S06]  /*9fe0*/  @!P0 BRA `(.L_x_199) ;  /* 0x00000004004c8947 */ /* 0x002fec0003800000 */
.L_x_215:
[----:B------:R-:W1:Y:S01]  /*9ff0*/  SYNCS.PHASECHK.TRANS64.TRYWAIT P0, [R8+URZ], R5 ;  /* 0x00000005080075a7 */ /* 0x000e62000800017f */
[----:B------:R-:W-:-:S05]  /*a000*/  VIADD R2, R7, 0x1 ;  /* 0x0000000107027836 */ /* 0x000fca0000000000 */
[----:B------:R-:W-:-:S04]  /*a010*/  ISETP.NE.AND P1, PT, R2, 0x7, PT ;  /* 0x000000070200780c */ /* 0x000fc80003f25270 */
[----:B------:R-:W-:Y:S02]  /*a020*/  SEL R3, RZ, 0x1, P1 ;  /* 0x00000001ff037807 */ /* 0x000fe40000800000 */
[----:B------:R-:W-:Y:S02]  /*a030*/  SEL R7, R2, RZ, P1 ;  /* 0x000000ff02077207 */ /* 0x000fe40000800000 */
[----:B0-----:R-:W-:-:S03]  /*a040*/  LOP3.LUT R9, R26, R3, RZ, 0x3c, !PT ;  /* 0x000000031a097212 */ /* 0x001fc600078e3cff */
[----:B------:R-:W-:Y:S01]  /*a050*/  IMAD R11, R7, 0x8, R0 ;  /* 0x00000008070b7824 */ /* 0x000fe200078e0200 */
[----:B------:R-:W-:Y:S01]  /*a060*/  SHF.L.U32 R6, R9, 0x1f, RZ ;  /* 0x0000001f09067819 */ /* 0x000fe200000006ff */
[----:B-1----:R-:W-:Y:S06]  /*a070*/  @!P0 BRA `(.L_x_200) ;  /* 0x00000004003c8947 */ /* 0x002fec0003800000 */
.L_x_216:
[----:B------:R-:W1:Y:S01]  /*a080*/  SYNCS.PHASECHK.TRANS64.TRYWAIT P0, [R11+URZ], R6 ;  /* 0x000000060b0075a7 */ /* 0x000e62000800017f */
[----:B------:R-:W-:-:S05]  /*a090*/  VIADD R2, R7, 0x1 ;  /* 0x0000000107027836 */ /* 0x000fca0000000000 */
[----:B------:R-:W-:-:S04]  /*a0a0*/  ISETP.NE.AND P1, PT, R2, 0x7, PT ;  /* 0x000000070200780c */ /* 0x000fc80003f25270 */
[----:B------:R-:W-:Y:S02]  /*a0b0*/  SEL R4, RZ, 0x1, P1 ;  /* 0x00000001ff047807 */ /* 0x000fe40000800000 */
[----:B------:R-:W-:Y:S02]  /*a0c0*/  SEL R3, R2, RZ, P1 ;  /* 0x000000ff02037207 */ /* 0x000fe40000800000 */
[----:B------:R-:W-:Y:S01]  /*a0d0*/  LOP3.LUT R4, R9, R4, RZ, 0x3c, !PT ;  /* 0x0000000409047212 */ /* 0x000fe200078e3cff */
[----:B-1----:R-:W-:Y:S06]  /*a0e0*/  @!P0 BRA `(.L_x_201) ;  /* 0x0000000400348947 */ /* 0x002fec0003800000 */
.L_x_217:
[----:B------:R-:W-:Y:S01]  /*a0f0*/  IMAD R3, R3, 0x8, R0 ;  /* 0x0000000803037824 */ /* 0x000fe200078e0200 */
[----:B------:R-:W-:-:S07]  /*a100*/  SHF.L.U32 R0, R4, 0x1f, RZ ;  /* 0x0000001f04007819 */ /* 0x000fce00000006ff */
.L_x_202:
[----:B--2---:R2:W3:Y:S02]  /*a110*/  SYNCS.PHASECHK.TRANS64.TRYWAIT P0, [R3+URZ], R0 ;  /* 0x00000000030075a7 */ /* 0x0044e4000800017f */
[----:B---3--:R-:W-:Y:S05]  /*a120*/  @!P0 NANOSLEEP.SYNCS 0x989680 ;  /* 0x009896800000895d */ /* 0x008fea0003900000 */
[----:B------:R-:W3:Y:S02]  /*a130*/  @!P0 SYNCS.PHASECHK.TRANS64 P0, [R3+URZ], R0 ;  /* 0x00000000030085a7 */ /* 0x000ee4000800007f */
[----:B---3--:R-:W-:Y:S05]  /*a140*/  @!P0 BRA `(.L_x_202) ;  /* 0xfffffffc00f08947 */ /* 0x008fea000383ffff */
.L_x_194:
[----:B------:R-:W-:Y:S05]  /*a150*/  BSYNC B0 ;  /* 0x0000000000007941 */ /* 0x000fea0003800000 */
.L_x_193:
[----:B------:R-:W-:Y:S05]  /*a160*/  EXIT ;  /* 0x000000000000794d */ /* 0x000fea0003800000 */
.L_x_16:
[----:B------:R-:W-:Y:S02]  /*a170*/  IMAD.MOV.U32 R13, RZ, RZ, R19 ;  /* 0x000000ffff0d7224 */ /* 0x000fe400078e0013 */
[----:B------:R-:W-:Y:S02]  /*a180*/  IMAD.MOV.U32 R12, RZ, RZ, RZ ;  /* 0x000000ffff0c7224 */ /* 0x000fe400078e00ff */
[----:B------:R-:W-:Y:S02]  /*a190*/  IMAD.MOV.U32 R11, RZ, RZ, 0x1f ;  /* 0x0000001fff0b7424 */ /* 0x000fe400078e00ff */
[----:B------:R-:W-:-:S07]  /*a1a0*/  IMAD.MOV.U32 R15, RZ, RZ, -0x1 ;  /* 0xffffffffff0f7424 */ /* 0x000fce00078e00ff */
[----:B-----5:R-:W-:Y:S05]  /*a1b0*/  WARPSYNC.COLLECTIVE R15, `(.L_x_203) ;  /* 0x000000000f087348 */ /* 0x020fea0003c00000 */
[----:B------:R0:W1:Y:S02]  /*a1c0*/  SHFL.IDX P6, R14, R13, R12, R11 ;  /* 0x0000000c0d0e7389 */ /* 0x00006400000c000b */
[----:B01---5:R-:W-:Y:S01]  /*a1d0*/  ENDCOLLECTIVE ;  /* 0x000000000000791b */ /* 0x023fe20003800000 */
.L_x_203:
[----:B------:R-:W-:Y:S05]  /*a1e0*/  BRA `(.L_x_204) ;  /* 0xffffff7400287947 */ /* 0x000fea000383ffff */
.L_x_20:
[----:B-1----:R1:W2:Y:S02]  /*a1f0*/  SYNCS.PHASECHK.TRANS64.TRYWAIT P1, [R5+URZ], R0 ;  /* 0x00000000050075a7 */ /* 0x0022a4000802017f */
[----:B--2---:R-:W-:Y:S05]  /*a200*/  @!P1 NANOSLEEP.SYNCS 0x989680 ;  /* 0x009896800000995d */ /* 0x004fea0003900000 */
[----:B------:R-:W2:Y:S02]  /*a210*/  @!P1 SYNCS.PHASECHK.TRANS64 P1, [R5+URZ], R0 ;  /* 0x00000000050095a7 */ /* 0x000ea4000802007f */
[----:B--2---:R-:W-:Y:S05]  /*a220*/  @!P1 BRA `(.L_x_20) ;  /* 0xfffffffc00f09947 */ /* 0x004fea000383ffff */
[----:B------:R-:W-:Y:S05]  /*a230*/  BRA `(.L_x_19) ;  /* 0xffffff7400547947 */ /* 0x000fea000383ffff */
.L_x_25:
[----:B0-----:R0:W1:Y:S02]  /*a240*/  SYNCS.PHASECHK.TRANS64.TRYWAIT P1, [R4+URZ], R117 ;  /* 0x00000075040075a7 */ /* 0x001064000802017f */
[----:B-1----:R-:W-:Y:S05]  /*a250*/  @!P1 NANOSLEEP.SYNCS 0x989680 ;  /* 0x009896800000995d */ /* 0x002fea0003900000 */
[----:B------:R-:W1:Y:S02]  /*a260*/  @!P1 SYNCS.PHASECHK.TRANS64 P1, [R4+URZ], R117 ;  /* 0x00000075040095a7 */ /* 0x000e64000802007f */
[----:B-1----:R-:W-:Y:S05]  /*a270*/  @!P1 BRA `(.L_x_25) ;  /* 0xfffffffc00f09947 */ /* 0x002fea000383ffff */
[----:B------:R-:W-:Y:S05]  /*a280*/  BRA `(.L_x_24) ;  /* 0xffffff7c00dc7947 */ /* 0x000fea000383ffff */
.L_x_33:
[----:B0-----:R0:W1:Y:S02]  /*a290*/  SYNCS.PHASECHK.TRANS64.TRYWAIT P1, [R20+URZ], R117 ;  /* 0x00000075140075a7 */ /* 0x001064000802017f */
[----:B-1----:R-:W-:Y:S05]  /*a2a0*/  @!P1 NANOSLEEP.SYNCS 0x989680 ;  /* 0x009896800000995d */ /* 0x002fea0003900000 */
[----:B------:R-:W1:Y:S02]  /*a2b0*/  @!P1 SYNCS.PHASECHK.TRANS64 P1, [R20+URZ], R117 ;  /* 0x00000075140095a7 */ /* 0x000e64000802007f */
[----:B-1----:R-:W-:Y:S05]  /*a2c0*/  @!P1 BRA `(.L_x_33) ;  /* 0xfffffffc00f09947 */ /* 0x002fea000383ffff */
[----:B------:R-:W-:Y:S05]  /*a2d0*/  BRA `(.L_x_32) ;  /* 0xffffff88009c7947 */ /* 0x000fea000383ffff */
.L_x_178:
[----:B------:R-:W-:Y:S01]  /*a2e0*/  BSSY B0, `(.L_x_205) ;  /* 0x0000006000007945 */ /* 0x000fe20003800000 */
[----:B------:R-:W-:-:S07]  /*a2f0*/  IMAD.MOV.U32 R15, RZ, RZ, -0x1 ;  /* 0xffffffffff0f7424 */ /* 0x000fce00078e00ff */
[----:B------:R-:W-:Y:S05]  /*a300*/  WARPSYNC.COLLECTIVE R15, `(.L_x_206) ;  /* 0x000000000f0c7348 */ /* 0x000fea0003c00000 */
[----:B------:R-:W-:Y:S02]  /*a310*/  ELECT P6, UR62, PT ;  /* 0x00000000003e782f */ /* 0x000fe400038c0000 */
[----:B------:R-:W-:Y:S01]  /*a320*/  MOV R14, UR62 ;  /* 0x0000003e000e7c02 */ /* 0x000fe20008000f00 */
[----:B------:R-:W-:Y:S10]  /*a330*/  ENDCOLLECTIVE ;  /* 0x000000000000791b */ /* 0x000ff40003800000 */
.L_x_206:
[----:B------:R-:W-:Y:S05]  /*a340*/  BSYNC B0 ;  /* 0x0000000000007941 */ /* 0x000fea0003800000 */
.L_x_205:
[----:B------:R-:W-:Y:S05]  /*a350*/  BRA `(.L_x_207) ;  /* 0xffffffec00047947 */ /* 0x000fea000383ffff */
.L_x_183:
[----:B0-----:R0:W2:Y:S02]  /*a360*/  SYNCS.PHASECHK.TRANS64.TRYWAIT P0, [R8+URZ+0x38], R5 ;  /* 0x00003805080075a7 */ /* 0x0010a4000800017f */
[----:B--2---:R-:W-:Y:S05]  /*a370*/  @!P0 NANOSLEEP.SYNCS 0x989680 ;  /* 0x009896800000895d */ /* 0x004fea0003900000 */
[----:B------:R-:W2:Y:S02]  /*a380*/  @!P0 SYNCS.PHASECHK.TRANS64 P0, [R8+URZ+0x38], R5 ;  /* 0x00003805080085a7 */ /* 0x000ea4000800007f */
[----:B--2---:R-:W-:Y:S05]  /*a390*/  @!P0 BRA `(.L_x_183) ;  /* 0xfffffffc00f08947 */ /* 0x004fea000383ffff */
[----:B------:R-:W-:Y:S05]  /*a3a0*/  BRA `(.L_x_208) ;  /* 0xffffffec00d87947 */ /* 0x000fea000383ffff */
.L_x_192:
[----:B------:R-:W-:Y:S01]  /*a3b0*/  BSSY B0, `(.L_x_209) ;  /* 0x0000006000007945 */ /* 0x000fe20003800000 */
[----:B------:R-:W-:-:S07]  /*a3c0*/  IMAD.MOV.U32 R15, RZ, RZ, -0x1 ;  /* 0xffffffffff0f7424 */ /* 0x000fce00078e00ff */
[----:B------:R-:W-:Y:S05]  /*a3d0*/  WARPSYNC.COLLECTIVE R15, `(.L_x_210) ;  /* 0x000000000f0c7348 */ /* 0x000fea0003c00000 */
[----:B------:R-:W-:Y:S02]  /*a3e0*/  ELECT P6, UR62, PT ;  /* 0x00000000003e782f */ /* 0x000fe400038c0000 */
[----:B------:R-:W-:Y:S01]  /*a3f0*/  MOV R14, UR62 ;  /* 0x0000003e000e7c02 */ /* 0x000fe20008000f00 */
[----:B------:R-:W-:Y:S10]  /*a400*/  ENDCOLLECTIVE ;  /* 0x000000000000791b */ /* 0x000ff40003800000 */
.L_x_210:
[----:B------:R-:W-:Y:S05]  /*a410*/  BSYNC B0 ;  /* 0x0000000000007941 */ /* 0x000fea0003800000 */
.L_x_209:
[----:B------:R-:W-:Y:S05]  /*a420*/  BRA `(.L_x_211) ;  /* 0xfffffff800307947 */ /* 0x000fea000383ffff */
.L_x_196:
[----:B0-----:R0:W1:Y:S02]  /*a430*/  SYNCS.PHASECHK.TRANS64.TRYWAIT P0, [R5+URZ], R2 ;  /* 0x00000002050075a7 */ /* 0x001064000800017f */
[----:B-1----:R-:W-:Y:S05]  /*a440*/  @!P0 NANOSLEEP.SYNCS 0x989680 ;  /* 0x009896800000895d */ /* 0x002fea0003900000 */
[----:B------:R-:W1:Y:S02]  /*a450*/  @!P0 SYNCS.PHASECHK.TRANS64 P0, [R5+URZ], R2 ;  /* 0x00000002050085a7 */ /* 0x000e64000800007f */
[----:B-1----:R-:W-:Y:S05]  /*a460*/  @!P0 BRA `(.L_x_196) ;  /* 0xfffffffc00f08947 */ /* 0x002fea000383ffff */
[----:B------:R-:W-:Y:S05]  /*a470*/  BRA `(.L_x_212) ;  /* 0xfffffff800707947 */ /* 0x000fea000383ffff */
.L_x_197:
[----:B0-----:R0:W1:Y:S02]  /*a480*/  SYNCS.PHASECHK.TRANS64.TRYWAIT P0, [R7+URZ], R4 ;  /* 0x00000004070075a7 */ /* 0x001064000800017f */
[----:B-1----:R-:W-:Y:S05]  /*a490*/  @!P0 NANOSLEEP.SYNCS 0x989680 ;  /* 0x009896800000895d */ /* 0x002fea0003900000 */
[----:B------:R-:W1:Y:S02]  /*a4a0*/  @!P0 SYNCS.PHASECHK.TRANS64 P0, [R7+URZ], R4 ;  /* 0x00000004070085a7 */ /* 0x000e64000800007f */
[----:B-1----:R-:W-:Y:S05]  /*a4b0*/  @!P0 BRA `(.L_x_197) ;  /* 0xfffffffc00f08947 */ /* 0x002fea000383ffff */
[----:B------:R-:W-:Y:S05]  /*a4c0*/  BRA `(.L_x_213) ;  /* 0xfffffff800807947 */ /* 0x000fea000383ffff */
.L_x_198:
[----:B0-----:R0:W1:Y:S02]  /*a4d0*/  SYNCS.PHASECHK.TRANS64.TRYWAIT P0, [R6+URZ], R5 ;  /* 0x00000005060075a7 */ /* 0x001064000800017f */
[----:B-1----:R-:W-:Y:S05]  /*a4e0*/  @!P0 NANOSLEEP.SYNCS 0x989680 ;  /* 0x009896800000895d */ /* 0x002fea0003900000 */
[----:B------:R-:W1:Y:S02]  /*a4f0*/  @!P0 SYNCS.PHASECHK.TRANS64 P0, [R6+URZ], R5 ;  /* 0x00000005060085a7 */ /* 0x000e64000800007f */
[----:B-1----:R-:W-:Y:S05]  /*a500*/  @!P0 BRA `(.L_x_198) ;  /* 0xfffffffc00f08947 */ /* 0x002fea000383ffff */
[----:B------:R-:W-:Y:S05]  /*a510*/  BRA `(.L_x_214) ;  /* 0xfffffff800907947 */ /* 0x000fea000383ffff */
.L_x_199:
[----:B0-----:R0:W1:Y:S02]  /*a520*/  SYNCS.PHASECHK.TRANS64.TRYWAIT P0, [R9+URZ], R4 ;  /* 0x00000004090075a7 */ /* 0x001064000800017f */
[----:B-1----:R-:W-:Y:S05]  /*a530*/  @!P0 NANOSLEEP.SYNCS 0x989680 ;  /* 0x009896800000895d */ /* 0x002fea0003900000 */
[----:B------:R-:W1:Y:S02]  /*a540*/  @!P0 SYNCS.PHASECHK.TRANS64 P0, [R9+URZ], R4 ;  /* 0x00000004090085a7 */ /* 0x000e64000800007f */
[----:B-1----:R-:W-:Y:S05]  /*a550*/  @!P0 BRA `(.L_x_199) ;  /* 0xfffffffc00f08947 */ /* 0x002fea000383ffff */
[----:B------:R-:W-:Y:S05]  /*a560*/  BRA `(.L_x_215) ;  /* 0xfffffff800a07947 */ /* 0x000fea000383ffff */
.L_x_200:
[----:B0-----:R0:W1:Y:S02]  /*a570*/  SYNCS.PHASECHK.TRANS64.TRYWAIT P0, [R8+URZ], R5 ;  /* 0x00000005080075a7 */ /* 0x001064000800017f */
[----:B-1----:R-:W-:Y:S05]  /*a580*/  @!P0 NANOSLEEP.SYNCS 0x989680 ;  /* 0x009896800000895d */ /* 0x002fea0003900000 */
[----:B------:R-:W1:Y:S02]  /*a590*/  @!P0 SYNCS.PHASECHK.TRANS64 P0, [R8+URZ], R5 ;  /* 0x00000005080085a7 */ /* 0x000e64000800007f */
[----:B-1----:R-:W-:Y:S05]  /*a5a0*/  @!P0 BRA `(.L_x_200) ;  /* 0xfffffffc00f08947 */ /* 0x002fea000383ffff */
[----:B------:R-:W-:Y:S05]  /*a5b0*/  BRA `(.L_x_216) ;  /* 0xfffffff800b07947 */ /* 0x000fea000383ffff */
.L_x_201:
[----:B-1----:R1:W2:Y:S02]  /*a5c0*/  SYNCS.PHASECHK.TRANS64.TRYWAIT P0, [R11+URZ], R6 ;  /* 0x000000060b0075a7 */ /* 0x0022a4000800017f */
[----:B--2---:R-:W-:Y:S05]  /*a5d0*/  @!P0 NANOSLEEP.SYNCS 0x989680 ;  /* 0x009896800000895d */ /* 0x004fea0003900000 */
[----:B------:R-:W2:Y:S02]  /*a5e0*/  @!P0 SYNCS.PHASECHK.TRANS64 P0, [R11+URZ], R6 ;  /* 0x000000060b0085a7 */ /* 0x000ea4000800007f */
[----:B--2---:R-:W-:Y:S05]  /*a5f0*/  @!P0 BRA `(.L_x_201) ;  /* 0xfffffffc00f08947 */ /* 0x004fea000383ffff */
[----:B------:R-:W-:Y:S05]  /*a600*/  BRA `(.L_x_217) ;  /* 0xfffffff800b87947 */ /* 0x000fea000383ffff */
.L_x_218:
[----:B------:R-:W-:-:S00]  /*a610*/  BRA `(.L_x_218) ;  /* 0xfffffffc00fc7947 */ /* 0x000fc0000383ffff */
[----:B------:R-:W-:-:S00]  /*a620*/  NOP ;  /* 0x0000000000007918 */ /* 0x000fc00000000000 */
        /* <DEDUP_REMOVED lines=13> */
.L_x_219:


//--------------------- .nv.global.init           --------------------------
	.section	.nv.global.init,"aw",@progbits
.nv.global.init:
	.type		$str$24,@object
	.size		$str$24,($str$25 - $str$24)
$str$24:
        /*0000*/ 	.byte	0x28, 0x61, 0x64, 0x64, 0x72, 0x65, 0x73, 0x73, 0x20, 0x26, 0x20, 0x6d, 0x61, 0x73, 0x6b, 0x29
        /*0010*/ 	.byte	0x20, 0x3d, 0x3d, 0x20, 0x30, 0x00
	.type		$str$25,@object
	.size		$str$25,(__unnamed_1 - $str$25)
$str$25:
        /*0016*/ 	.byte	0x2f, 0x74, 0x6d, 0x70, 0x2f, 0x63, 0x75, 0x74, 0x6c, 0x61, 0x73, 0x73, 0x5f, 0x73, 0x77, 0x65
        /*0026*/ 	.byte	0x65, 0x70, 0x5f, 0x73, 0x72, 0x63, 0x2f, 0x69, 0x6e, 0x63, 0x6c, 0x75, 0x64, 0x65, 0x2f, 0x63
        /*0036*/ 	.byte	0x75, 0x74, 0x65, 0x2f, 0x70, 0x6f, 0x69, 0x6e, 0x74, 0x65, 0x72, 0x5f, 0x66, 0x6c, 0x61, 0x67
        /*0046*/ 	.byte	0x67, 0x65, 0x64, 0x2e, 0x68, 0x70, 0x70, 0x00
	.type		__unnamed_1,@object
	.size		__unnamed_1,(__unnamed_2 - __unnamed_1)
__unnamed_1:
        /*004e*/ 	.byte	0x61, 0x75, 0x74, 0x6f, 0x20, 0x63, 0x75, 0x74, 0x65, 0x3a, 0x3a, 0x61, 0x73, 0x5f, 0x70, 0x6f
        /* <DEDUP_REMOVED lines=28> */
        /*021e*/ 	.byte	0x20, 0x26, 0x5d, 0x00
	.type		__unnamed_2,@object
	.size		__unnamed_2,(.L_1 - __unnamed_2)
__unnamed_2:
        /* <DEDUP_REMOVED lines=30> */
.L_1:


//--------------------- .nv.shared._ZN7cutlass13device_kernelINS_4gemm6kernel13GemmUniversalIN4cute5tupleIJiiiiEEENS1_10collective13CollectiveMmaINS1_39MainloopSm90TmaGmmaRmemAWarpSpecializedILi7ENS5_IJNS4_1CILi1EEESB_SB_EEENS1_35KernelTmaWarpSpecializedCooperativeEEENS5_IJNSA_ILi128EEESF_SF_EEENS_12float_e4m3_tENS5_IJSB_llEEENS_12float_e5m2_tENS5_IJlSB_lEEENS4_8TiledMMAINS4_8MMA_AtomIJNS4_4SM904GMMA31MMA_64x128x32_F32E4M3E5M2_RS_TNILNSO_7ScaleInE1ELSQ_1EEEEEENS4_6LayoutINS5_IJNSA_ILi2EEESB_SB_EEENS5_IJSB_NSA_ILi0EEESW_EEEEENS5_IJNS4_10UnderscoreESZ_SZ_EEEEENS4_13SM90_TMA_LOADENS4_14ComposedLayoutINS4_7SwizzleILi3ELi4ELi3EEENS4_18smem_ptr_flag_bitsILi8EEENST_INS5_IJSF_NSA_ILi8EEEEEENS5_IJSB_SF_EEEEEEENS4_9Copy_AtomIJNS4_39AutoVectorizingCopyWithAssumedAlignmentILi128EEESH_EEENS4_8identityES12_NS13_IS15_S17_NST_INS5_IJS18_SF_EEENS5_IJSF_SB_EEEEEEEvS1H_EENS_8epilogue10collective6detail29Sm90TmaWarpSpecializedAdapterINS1O_15DefaultEpilogueISH_SK_SK_NS1N_6thread17LinearCombinationISH_Li1EffLNS1S_9ScaleType4KindE0ELNS_15FloatRoundStyleE2ESH_EENS1_15EpilogueDefaultEEEEEvvEEEEvNT_6ParamsE --------------------------
	.section	.nv.shared._ZN7cutlass13device_kernelINS_4gemm6kernel13GemmUniversalIN4cute5tupleIJiiiiEEENS1_10collective13CollectiveMmaINS1_39MainloopSm90TmaGmmaRmemAWarpSpecializedILi7ENS5_IJNS4_1CILi1EEESB_SB_EEENS1_35KernelTmaWarpSpecializedCooperativeEEENS5_IJNSA_ILi128EEESF_SF_EEENS_12float_e4m3_tENS5_IJSB_llEEENS_12float_e5m2_tENS5_IJlSB_lEEENS4_8TiledMMAINS4_8MMA_AtomIJNS4_4SM904GMMA31MMA_64x128x32_F32E4M3E5M2_RS_TNILNSO_7ScaleInE1ELSQ_1EEEEEENS4_6LayoutINS5_IJNSA_ILi2EEESB_SB_EEENS5_IJSB_NSA_ILi0EEESW_EEEEENS5_IJNS4_10UnderscoreESZ_SZ_EEEEENS4_13SM90_TMA_LOADENS4_14ComposedLayoutINS4_7SwizzleILi3ELi4ELi3EEENS4_18smem_ptr_flag_bitsILi8EEENST_INS5_IJSF_NSA_ILi8EEEEEENS5_IJSB_SF_EEEEEEENS4_9Copy_AtomIJNS4_39AutoVectorizingCopyWithAssumedAlignmentILi128EEESH_EEENS4_8identityES12_NS13_IS15_S17_NST_INS5_IJS18_SF_EEENS5_IJSF_SB_EEEEEEEvS1H_EENS_8epilogue10collective6detail29Sm90TmaWarpSpecializedAdapterINS1O_15DefaultEpilogueISH_SK_SK_NS1N_6thread17LinearCombinationISH_Li1EffLNS1S_9ScaleType4KindE0ELNS_15FloatRoundStyleE2ESH_EENS1_15EpilogueDefaultEEEEEvvEEEEvNT_6ParamsE,"aw",@nobits
	.sectionflags	@""
	.align	16
	.zero		1024


//--------------------- .nv.shared.reserved.0     --------------------------
	.section	.nv.shared.reserved.0,"aw",@nobits
	.weak		__nv_reservedSMEM_offset_0_alias
	.size		__nv_reservedSMEM_offset_0_alias, 0, 0
	.other		__nv_reservedSMEM_offset_0_alias,@"STO_CUDA_RESERVED_SHARED STV_DEFAULT"
__nv_reservedSMEM_offset_0_alias:
	.zero		0


//--------------------- .nv.global                --------------------------
	.section	.nv.global,"aw",@nobits
.nv.global:
	.type		_ZN40_INTERNAL_de572979_4_k_cu_eec32b4c_293224cute1_E,@object
	.size		_ZN40_INTERNAL_de572979_4_k_cu_eec32b4c_293224cute1_E,(_ZN40_INTERNAL_de572979_4_k_cu_eec32b4c_293224cuda3std3__45__cpo6cbeginE - _ZN40_INTERNAL_de572979_4_k_cu_eec32b4c_293224cute1_E)
_ZN40_INTERNAL_de572979_4_k_cu_eec32b4c_293224cute1_E:
	.zero		1
	.type		_ZN40_INTERNAL_de572979_4_k_cu_eec32b4c_293224cuda3std3__45__cpo6cbeginE,@object
	.size		_ZN40_INTERNAL_de572979_4_k_cu_eec32b4c_293224cuda3std3__45__cpo6cbeginE,(_ZN40_INTERNAL_de572979_4_k_cu_eec32b4c_293224cuda3std3__48in_placeE - _ZN40_INTERNAL_de572979_4_k_cu_eec32b4c_293224cuda3std3__45__cpo6cbeginE)
_ZN40_INTERNAL_de572979_4_k_cu_eec32b4c_293224cuda3std3__45__cpo6cbeginE:
	.zero		1
	.type		_ZN40_INTERNAL_de572979_4_k_cu_eec32b4c_293224cuda3std3__48in_placeE,@object
	.size		_ZN40_INTERNAL_de572979_4_k_cu_eec32b4c_293224cuda3std3__48in_placeE,(_ZN40_INTERNAL_de572979_4_k_cu_eec32b4c_293224cuda3std6ranges3__45__cpo9iter_moveE - _ZN40_INTERNAL_de572979_4_k_cu_eec32b4c_293224cuda3std3__48in_placeE)
_ZN40_INTERNAL_de572979_4_k_cu_eec32b4c_293224cuda3std3__48in_placeE:
	.zero		1
	.type		_ZN40_INTERNAL_de572979_4_k_cu_eec32b4c_293224cuda3std6ranges3__45__cpo9iter_moveE,@object
	.size		_ZN40_INTERNAL_de572979_4_k_cu_eec32b4c_293224cuda3std6ranges3__45__cpo9iter_moveE,(_ZN40_INTERNAL_de572979_4_k_cu_eec32b4c_293224cuda3std3__45__cpo5beginE - _ZN40_INTERNAL_de572979_4_k_cu_eec32b4c_293224cuda3std6ranges3__45__cpo9iter_moveE)
_ZN40_INTERNAL_de572979_4_k_cu_eec32b4c_293224cuda3std6ranges3__45__cpo9iter_moveE:
	.zero		1
	.type		_ZN40_INTERNAL_de572979_4_k_cu_eec32b4c_293224cuda3std3__45__cpo5beginE,@object
	.size		_ZN40_INTERNAL_de572979_4_k_cu_eec32b4c_293224cuda3std3__45__cpo5beginE,(_ZN40_INTERNAL_de572979_4_k_cu_eec32b4c_293224cuda3std3__442_GLOBAL__N__de572979_4_k_cu_eec32b4c_293226ignoreE - _ZN40_INTERNAL_de572979_4_k_cu_eec32b4c_293224cuda3std3__45__cpo5beginE)
_ZN40_INTERNAL_de572979_4_k_cu_eec32b4c_293224cuda3std3__45__cpo5beginE:
	.zero		1
	.type		_ZN40_INTERNAL_de572979_4_k_cu_eec32b4c_293224cuda3std3__442_GLOBAL__N__de572979_4_k_cu_eec32b4c_293226ignoreE,@object
	.size		_ZN40_INTERNAL_de572979_4_k_cu_eec32b4c_293224cuda3std3__442_GLOBAL__N__de572979_4_k_cu_eec32b4c_293226ignoreE,(_ZN40_INTERNAL_de572979_4_k_cu_eec32b4c_293224cute7productE - _ZN40_INTERNAL_de572979_4_k_cu_eec32b4c_293224cuda3std3__442_GLOBAL__N__de572979_4_k_cu_eec32b4c_293226ignoreE)
_ZN40_INTERNAL_de572979_4_k_cu_eec32b4c_293224cuda3std3__442_GLOBAL__N__de572979_4_k_cu_eec32b4c_293226ignoreE:
	.zero		1
	.type		_ZN40_INTERNAL_de572979_4_k_cu_eec32b4c_293224cute7productE,@object
	.size		_ZN40_INTERNAL_de572979_4_k_cu_eec32b4c_293224cute7productE,(_ZN40_INTERNAL_de572979_4_k_cu_eec32b4c_293224cuda3std3__45__cpo3endE - _ZN40_INTERNAL_de572979_4_k_cu_eec32b4c_293224cute7productE)
_ZN40_INTERNAL_de572979_4_k_cu_eec32b4c_293224cute7productE:
	.zero		1
	.type		_ZN40_INTERNAL_de572979_4_k_cu_eec32b4c_293224cuda3std3__45__cpo3endE,@object
	.size		_ZN40_INTERNAL_de572979_4_k_cu_eec32b4c_293224cuda3std3__45__cpo3endE,(_ZN40_INTERNAL_de572979_4_k_cu_eec32b4c_293224cuda3std3__419piecewise_constructE - _ZN40_INTERNAL_de572979_4_k_cu_eec32b4c_293224cuda3std3__45__cpo3endE)
_ZN40_INTERNAL_de572979_4_k_cu_eec32b4c_293224cuda3std3__45__cpo3endE:
	.zero		1
	.type		_ZN40_INTERNAL_de572979_4_k_cu_eec32b4c_293224cuda3std3__419piecewise_constructE,@object
	.size		_ZN40_INTERNAL_de572979_4_k_cu_eec32b4c_293224cuda3std3__419piecewise_constructE,(_ZN40_INTERNAL_de572979_4_k_cu_eec32b4c_293224cuda3std3__45__cpo4cendE - _ZN40_INTERNAL_de572979_4_k_cu_eec32b4c_293224cuda3std3__419piecewise_constructE)
_ZN40_INTERNAL_de572979_4_k_cu_eec32b4c_293224cuda3std3__419piecewise_constructE:
	.zero		1
	.type		_ZN40_INTERNAL_de572979_4_k_cu_eec32b4c_293224cuda3std3__45__cpo4cendE,@object
	.size		_ZN40_INTERNAL_de572979_4_k_cu_eec32b4c_293224cuda3std3__45__cpo4cendE,(_ZN40_INTERNAL_de572979_4_k_cu_eec32b4c_293224cuda3std6ranges3__45__cpo4swapE - _ZN40_INTERNAL_de572979_4_k_cu_eec32b4c_293224cuda3std3__45__cpo4cendE)
_ZN40_INTERNAL_de572979_4_k_cu_eec32b4c_293224cuda3std3__45__cpo4cendE:
	.zero		1
	.type		_ZN40_INTERNAL_de572979_4_k_cu_eec32b4c_293224cuda3std6ranges3__45__cpo4swapE,@object
	.size		_ZN40_INTERNAL_de572979_4_k_cu_eec32b4c_293224cuda3std6ranges3__45__cpo4swapE,(.L_9 - _ZN40_INTERNAL_de572979_4_k_cu_eec32b4c_293224cuda3std6ranges3__45__cpo4swapE)
_ZN40_INTERNAL_de572979_4_k_cu_eec32b4c_293224cuda3std6ranges3__45__cpo4swapE:
	.zero		1
.L_9:


//--------------------- .nv.constant0._ZN7cutlass13device_kernelINS_4gemm6kernel13GemmUniversalIN4cute5tupleIJiiiiEEENS1_10collective13CollectiveMmaINS1_39MainloopSm90TmaGmmaRmemAWarpSpecializedILi7ENS5_IJNS4_1CILi1EEESB_SB_EEENS1_35KernelTmaWarpSpecializedCooperativeEEENS5_IJNSA_ILi128EEESF_SF_EEENS_12float_e4m3_tENS5_IJSB_llEEENS_12float_e5m2_tENS5_IJlSB_lEEENS4_8TiledMMAINS4_8MMA_AtomIJNS4_4SM904GMMA31MMA_64x128x32_F32E4M3E5M2_RS_TNILNSO_7ScaleInE1ELSQ_1EEEEEENS4_6LayoutINS5_IJNSA_ILi2EEESB_SB_EEENS5_IJSB_NSA_ILi0EEESW_EEEEENS5_IJNS4_10UnderscoreESZ_SZ_EEEEENS4_13SM90_TMA_LOADENS4_14ComposedLayoutINS4_7SwizzleILi3ELi4ELi3EEENS4_18smem_ptr_flag_bitsILi8EEENST_INS5_IJSF_NSA_ILi8EEEEEENS5_IJSB_SF_EEEEEEENS4_9Copy_AtomIJNS4_39AutoVectorizingCopyWithAssumedAlignmentILi128EEESH_EEENS4_8identityES12_NS13_IS15_S17_NST_INS5_IJS18_SF_EEENS5_IJSF_SB_EEEEEEEvS1H_EENS_8epilogue10collective6detail29Sm90TmaWarpSpecializedAdapterINS1O_15DefaultEpilogueISH_SK_SK_NS1N_6thread17LinearCombinationISH_Li1EffLNS1S_9ScaleType4KindE0ELNS_15FloatRoundStyleE2ESH_EENS1_15EpilogueDefaultEEEEEvvEEEEvNT_6ParamsE --------------------------
	.section	.nv.constant0._ZN7cutlass13device_kernelINS_4gemm6kernel13GemmUniversalIN4cute5tupleIJiiiiEEENS1_10collective13CollectiveMmaINS1_39MainloopSm90TmaGmmaRmemAWarpSpecializedILi7ENS5_IJNS4_1CILi1EEESB_SB_EEENS1_35KernelTmaWarpSpecializedCooperativeEEENS5_IJNSA_ILi128EEESF_SF_EEENS_12float_e4m3_tENS5_IJSB_llEEENS_12float_e5m2_tENS5_IJlSB_lEEENS4_8TiledMMAINS4_8MMA_AtomIJNS4_4SM904GMMA31MMA_64x128x32_F32E4M3E5M2_RS_TNILNSO_7ScaleInE1ELSQ_1EEEEEENS4_6LayoutINS5_IJNSA_ILi2EEESB_SB_EEENS5_IJSB_NSA_ILi0EEESW_EEEEENS5_IJNS4_10UnderscoreESZ_SZ_EEEEENS4_13SM90_TMA_LOADENS4_14ComposedLayoutINS4_7SwizzleILi3ELi4ELi3EEENS4_18smem_ptr_flag_bitsILi8EEENST_INS5_IJSF_NSA_ILi8EEEEEENS5_IJSB_SF_EEEEEEENS4_9Copy_AtomIJNS4_39AutoVectorizingCopyWithAssumedAlignmentILi128EEESH_EEENS4_8identityES12_NS13_IS15_S17_NST_INS5_IJS18_SF_EEENS5_IJSF_SB_EEEEEEEvS1H_EENS_8epilogue10collective6detail29Sm90TmaWarpSpecializedAdapterINS1O_15DefaultEpilogueISH_SK_SK_NS1N_6thread17LinearCombinationISH_Li1EffLNS1S_9ScaleType4KindE0ELNS_15FloatRoundStyleE2ESH_EENS1_15EpilogueDefaultEEEEEvvEEEEvNT_6ParamsE,"a",@progbits
	.sectionflags	@""
	.align	4
.nv.constant0._ZN7cutlass13device_kernelINS_4gemm6kernel13GemmUniversalIN4cute5tupleIJiiiiEEENS1_10collective13CollectiveMmaINS1_39MainloopSm90TmaGmmaRmemAWarpSpecializedILi7ENS5_IJNS4_1CILi1EEESB_SB_EEENS1_35KernelTmaWarpSpecializedCooperativeEEENS5_IJNSA_ILi128EEESF_SF_EEENS_12float_e4m3_tENS5_IJSB_llEEENS_12float_e5m2_tENS5_IJlSB_lEEENS4_8TiledMMAINS4_8MMA_AtomIJNS4_4SM904GMMA31MMA_64x128x32_F32E4M3E5M2_RS_TNILNSO_7ScaleInE1ELSQ_1EEEEEENS4_6LayoutINS5_IJNSA_ILi2EEESB_SB_EEENS5_IJSB_NSA_ILi0EEESW_EEEEENS5_IJNS4_10UnderscoreESZ_SZ_EEEEENS4_13SM90_TMA_LOADENS4_14ComposedLayoutINS4_7SwizzleILi3ELi4ELi3EEENS4_18smem_ptr_flag_bitsILi8EEENST_INS5_IJSF_NSA_ILi8EEEEEENS5_IJSB_SF_EEEEEEENS4_9Copy_AtomIJNS4_39AutoVectorizingCopyWithAssumedAlignmentILi128EEESH_EEENS4_8identityES12_NS13_IS15_S17_NST_INS5_IJS18_SF_EEENS5_IJSF_SB_EEEEEEEvS1H_EENS_8epilogue10collective6detail29Sm90TmaWarpSpecializedAdapterINS1O_15DefaultEpilogueISH_SK_SK_NS1N_6thread17LinearCombinationISH_Li1EffLNS1S_9ScaleType4KindE0ELNS_15FloatRoundStyleE2ESH_EENS1_15EpilogueDefaultEEEEEvvEEEEvNT_6ParamsE:
	.zero		1664


//--------------------- SYMBOLS --------------------------

	.type		.nv.reservedSmem.offset0,@object
	.size		.nv.reservedSmem.offset0,0x4
	.type		__assertfail,@function
